	.target	sm_90a

	.elftype	@"ET_EXEC"


//--------------------- .note.nv.tkinfo           --------------------------
	.section	.note.nv.tkinfo,"",@"SHT_NOTE"
	.sectionflags	@"SHF_NOTE_NV_TKINFO"
	.tkinfo
        /*0018*/ 	.word	0x00000002
        /*0030*/ 	.string	""
        /*0030*/ 	.string	"ptxas"
        /*0030*/ 	.string	"Cuda compilation tools, release 13.0, V13.0.88"
        /*0030*/ 	.string	"Build cuda_13.0.r13.0/compiler.36424714_0"
        /*0030*/ 	.string	"-arch sm_90a -m 64 "



//--------------------- .note.nv.cuinfo           --------------------------
	.section	.note.nv.cuinfo,"",@"SHT_NOTE"
	.sectionflags	@"SHF_NOTE_NV_CUINFO"
        /*0018*/ 	.short	0x0002
        /*001a*/ 	.short	0x005a
        /*001c*/ 	.short	0x0082
	.zero		2


//--------------------- .nv.info                  --------------------------
	.section	.nv.info,"",@"SHT_CUDA_INFO"
	.align	4


	//----- nvinfo : EIATTR_REGCOUNT
	.align		4
        /*0000*/ 	.byte	0x04, 0x2f
        /*0002*/ 	.short	(.L_15 - .L_14)
	.align		4
.L_14:
        /*0004*/ 	.word	index@(_ZN7cutlass13device_kernelINS_4gemm6kernel13GemmUniversalIN4cute5tupleIJiiiiEEENS1_10collective13CollectiveMmaINS1_34MainloopSm90TmaGmmaWarpSpecializedILi7ENS5_IJNS4_1CILi1EEESB_SB_EEENS1_35KernelTmaWarpSpecializedCooperativeEEENS5_IJNSA_ILi192EEENSA_ILi48EEENSA_ILi128EEEEEEaNS5_IJlSB_lEEEaSJ_NS4_8TiledMMAINS4_8MMA_AtomIJNS4_4SM904GMMA26MMA_64x16x32_S32S8S8_SS_TNEEEENS4_6LayoutINS5_IJNSA_ILi2EEESB_SB_EEENS5_IJSB_NSA_ILi0EEEST_EEEEENS5_IJNS4_10UnderscoreESW_SW_EEEEENS4_13SM90_TMA_LOADENS4_14ComposedLayoutINS4_7SwizzleILi3ELi4ELi3EEENS4_18smem_ptr_flag_bitsILi8EEENSQ_INS5_IJNSA_ILi8EEESH_EEENS5_IJSH_SB_EEEEEEEvNS4_8identityESZ_S19_vS1A_EENS_8epilogue10collective6detail29Sm90TmaWarpSpecializedAdapterINS1D_15DefaultEpilogueIaSJ_SJ_NS1C_6thread17LinearCombinationIaLi1EiiLNS1H_9ScaleType4KindE0ELNS_15FloatRoundStyleE2EaEENS1_15EpilogueDefaultEEEEEvvEEEEvNT_6ParamsE)
        /*0008*/ 	.word	0x000000a8


	//----- nvinfo : EIATTR_FRAME_SIZE
	.align		4
.L_15:
        /*000c*/ 	.byte	0x04, 0x11
        /*000e*/ 	.short	(.L_17 - .L_16)
	.align		4
.L_16:
        /*0010*/ 	.word	index@(_ZN7cutlass13device_kernelINS_4gemm6kernel13GemmUniversalIN4cute5tupleIJiiiiEEENS1_10collective13CollectiveMmaINS1_34MainloopSm90TmaGmmaWarpSpecializedILi7ENS5_IJNS4_1CILi1EEESB_SB_EEENS1_35KernelTmaWarpSpecializedCooperativeEEENS5_IJNSA_ILi192EEENSA_ILi48EEENSA_ILi128EEEEEEaNS5_IJlSB_lEEEaSJ_NS4_8TiledMMAINS4_8MMA_AtomIJNS4_4SM904GMMA26MMA_64x16x32_S32S8S8_SS_TNEEEENS4_6LayoutINS5_IJNSA_ILi2EEESB_SB_EEENS5_IJSB_NSA_ILi0EEEST_EEEEENS5_IJNS4_10UnderscoreESW_SW_EEEEENS4_13SM90_TMA_LOADENS4_14ComposedLayoutINS4_7SwizzleILi3ELi4ELi3EEENS4_18smem_ptr_flag_bitsILi8EEENSQ_INS5_IJNSA_ILi8EEESH_EEENS5_IJSH_SB_EEEEEEEvNS4_8identityESZ_S19_vS1A_EENS_8epilogue10collective6detail29Sm90TmaWarpSpecializedAdapterINS1D_15DefaultEpilogueIaSJ_SJ_NS1C_6thread17LinearCombinationIaLi1EiiLNS1H_9ScaleType4KindE0ELNS_15FloatRoundStyleE2EaEENS1_15EpilogueDefaultEEEEEvvEEEEvNT_6ParamsE)
        /*0014*/ 	.word	0x00000000


	//----- nvinfo : EIATTR_MIN_STACK_SIZE
	.align		4
.L_17:
        /*0018*/ 	.byte	0x04, 0x12
        /*001a*/ 	.short	(.L_19 - .L_18)
	.align		4
.L_18:
        /*001c*/ 	.word	index@(_ZN7cutlass13device_kernelINS_4gemm6kernel13GemmUniversalIN4cute5tupleIJiiiiEEENS1_10collective13CollectiveMmaINS1_34MainloopSm90TmaGmmaWarpSpecializedILi7ENS5_IJNS4_1CILi1EEESB_SB_EEENS1_35KernelTmaWarpSpecializedCooperativeEEENS5_IJNSA_ILi192EEENSA_ILi48EEENSA_ILi128EEEEEEaNS5_IJlSB_lEEEaSJ_NS4_8TiledMMAINS4_8MMA_AtomIJNS4_4SM904GMMA26MMA_64x16x32_S32S8S8_SS_TNEEEENS4_6LayoutINS5_IJNSA_ILi2EEESB_SB_EEENS5_IJSB_NSA_ILi0EEEST_EEEEENS5_IJNS4_10UnderscoreESW_SW_EEEEENS4_13SM90_TMA_LOADENS4_14ComposedLayoutINS4_7SwizzleILi3ELi4ELi3EEENS4_18smem_ptr_flag_bitsILi8EEENSQ_INS5_IJNSA_ILi8EEESH_EEENS5_IJSH_SB_EEEEEEEvNS4_8identityESZ_S19_vS1A_EENS_8epilogue10collective6detail29Sm90TmaWarpSpecializedAdapterINS1D_15DefaultEpilogueIaSJ_SJ_NS1C_6thread17LinearCombinationIaLi1EiiLNS1H_9ScaleType4KindE0ELNS_15FloatRoundStyleE2EaEENS1_15EpilogueDefaultEEEEEvvEEEEvNT_6ParamsE)
        /*0020*/ 	.word	0x00000000
.L_19:


//--------------------- .nv.compat                --------------------------
	.section	.nv.compat,"",@"SHT_CUDA_COMPAT_INFO"
	.align	4
        /*0000*/ 	.byte	0x02, 0x09, 0x01, 0x00, 0x02, 0x02, 0x04, 0x00, 0x02, 0x05, 0x05, 0x00, 0x03, 0x07, 0x01, 0x01
        /*0010*/ 	.byte	0x02, 0x03, 0x01, 0x00, 0x02, 0x06, 0x01, 0x00, 0x04, 0x0b, 0x08, 0x00, 0x00, 0x00, 0x00, 0x00
        /*0020*/ 	.byte	0x00, 0x00, 0x00, 0x00


//--------------------- .nv.info._ZN7cutlass13device_kernelINS_4gemm6kernel13GemmUniversalIN4cute5tupleIJiiiiEEENS1_10collective13CollectiveMmaINS1_34MainloopSm90TmaGmmaWarpSpecializedILi7ENS5_IJNS4_1CILi1EEESB_SB_EEENS1_35KernelTmaWarpSpecializedCooperativeEEENS5_IJNSA_ILi192EEENSA_ILi48EEENSA_ILi128EEEEEEaNS5_IJlSB_lEEEaSJ_NS4_8TiledMMAINS4_8MMA_AtomIJNS4_4SM904GMMA26MMA_64x16x32_S32S8S8_SS_TNEEEENS4_6LayoutINS5_IJNSA_ILi2EEESB_SB_EEENS5_IJSB_NSA_ILi0EEEST_EEEEENS5_IJNS4_10UnderscoreESW_SW_EEEEENS4_13SM90_TMA_LOADENS4_14ComposedLayoutINS4_7SwizzleILi3ELi4ELi3EEENS4_18smem_ptr_flag_bitsILi8EEENSQ_INS5_IJNSA_ILi8EEESH_EEENS5_IJSH_SB_EEEEEEEvNS4_8identityESZ_S19_vS1A_EENS_8epilogue10collective6detail29Sm90TmaWarpSpecializedAdapterINS1D_15DefaultEpilogueIaSJ_SJ_NS1C_6thread17LinearCombinationIaLi1EiiLNS1H_9ScaleType4KindE0ELNS_15FloatRoundStyleE2EaEENS1_15EpilogueDefaultEEEEEvvEEEEvNT_6ParamsE --------------------------
	.section	.nv.info._ZN7cutlass13device_kernelINS_4gemm6kernel13GemmUniversalIN4cute5tupleIJiiiiEEENS1_10collective13CollectiveMmaINS1_34MainloopSm90TmaGmmaWarpSpecializedILi7ENS5_IJNS4_1CILi1EEESB_SB_EEENS1_35KernelTmaWarpSpecializedCooperativeEEENS5_IJNSA_ILi192EEENSA_ILi48EEENSA_ILi128EEEEEEaNS5_IJlSB_lEEEaSJ_NS4_8TiledMMAINS4_8MMA_AtomIJNS4_4SM904GMMA26MMA_64x16x32_S32S8S8_SS_TNEEEENS4_6LayoutINS5_IJNSA_ILi2EEESB_SB_EEENS5_IJSB_NSA_ILi0EEEST_EEEEENS5_IJNS4_10UnderscoreESW_SW_EEEEENS4_13SM90_TMA_LOADENS4_14ComposedLayoutINS4_7SwizzleILi3ELi4ELi3EEENS4_18smem_ptr_flag_bitsILi8EEENSQ_INS5_IJNSA_ILi8EEESH_EEENS5_IJSH_SB_EEEEEEEvNS4_8identityESZ_S19_vS1A_EENS_8epilogue10collective6detail29Sm90TmaWarpSpecializedAdapterINS1D_15DefaultEpilogueIaSJ_SJ_NS1C_6thread17LinearCombinationIaLi1EiiLNS1H_9ScaleType4KindE0ELNS_15FloatRoundStyleE2EaEENS1_15EpilogueDefaultEEEEEvvEEEEvNT_6ParamsE,"",@"SHT_CUDA_INFO"
	.sectionflags	@""
	.align	4


	//----- nvinfo : EIATTR_CUDA_API_VERSION
	.align		4
        /*0000*/ 	.byte	0x04, 0x37
        /*0002*/ 	.short	(.L_21 - .L_20)
.L_20:
        /*0004*/ 	.word	0x00000082


	//----- nvinfo : EIATTR_KPARAM_INFO
	.align		4
.L_21:
        /*0008*/ 	.byte	0x04, 0x17
        /*000a*/ 	.short	(.L_23 - .L_22)
.L_22:
        /*000c*/ 	.word	0x00000000
        /*0010*/ 	.short	0x0000
        /*0012*/ 	.short	0x0070
        /*0014*/ 	.byte	0x00, 0xf0, 0x01, 0x10


	//----- nvinfo : EIATTR_SPARSE_MMA_MASK
	.align		4
.L_23:
        /*0018*/ 	.byte	0x03, 0x50
        /*001a*/ 	.short	0x0000


	//----- nvinfo : EIATTR_MAXREG_COUNT
	.align		4
        /*001c*/ 	.byte	0x03, 0x1b
        /*001e*/ 	.short	0x00a8


	//----- nvinfo : EIATTR_NUM_BARRIERS
	.align		4
        /*0020*/ 	.byte	0x02, 0x4c
        /*0022*/ 	.byte	0x01
	.zero		1


	//----- nvinfo : EIATTR_EXTERNS
	.align		4
        /*0024*/ 	.byte	0x04, 0x0f
        /*0026*/ 	.short	(.L_25 - .L_24)


	//   ....[0]....
	.align		4
.L_24:
        /*0028*/ 	.word	index@(__assertfail)


	//----- nvinfo : EIATTR_MERCURY_ISA_VERSION
	.align		4
.L_25:
        /*002c*/ 	.byte	0x03, 0x5f
        /*002e*/ 	.short	0x0101


	//----- nvinfo : EIATTR_INT_WARP_WIDE_INSTR_OFFSETS
	.align		4
        /*0030*/ 	.byte	0x04, 0x31
        /*0032*/ 	.short	(.L_27 - .L_26)


	//   ....[0]....
.L_26:
        /*0034*/ 	.word	0x00000420


	//   ....[1]....
        /*0038*/ 	.word	0x00000450


	//   ....[2]....
        /*003c*/ 	.word	0x00000530


	//----- nvinfo : EIATTR_COOP_GROUP_MASK_REGIDS
	.align		4
.L_27:
        /*0040*/ 	.byte	0x04, 0x29
        /*0042*/ 	.short	(.L_29 - .L_28)


	//   ....[0]....
.L_28:
        /*0044*/ 	.word	0xffffffff


	//   ....[1]....
        /*0048*/ 	.word	0xffffffff


	//   ....[2]....
        /*004c*/ 	.word	0xffffffff


	//   ....[3]....
        /*0050*/ 	.word	0xffffffff


	//   ....[4]....
        /*0054*/ 	.word	0xffffffff


	//----- nvinfo : EIATTR_COOP_GROUP_INSTR_OFFSETS
	.align		4
.L_29:
        /*0058*/ 	.byte	0x04, 0x28
        /*005a*/ 	.short	(.L_31 - .L_30)


	//   ....[0]....
.L_30:
        /*005c*/ 	.word	0x00000060


	//   ....[1]....
        /*0060*/ 	.word	0x00000070


	//   ....[2]....
        /*0064*/ 	.word	0x00000130


	//   ....[3]....
        /*0068*/ 	.word	0x00000320


	//   ....[4]....
        /*006c*/ 	.word	0x00001060


	//----- nvinfo : EIATTR_REG_RECONFIG
	.align		4
.L_31:
        /*0070*/ 	.byte	0x01, 0x54
	.zero		2


	//----- nvinfo : EIATTR_SYSCALL_OFFSETS
	.align		4
        /*0074*/ 	.byte	0x04, 0x46
        /*0076*/ 	.short	(.L_33 - .L_32)


	//   ....[0]....
.L_32:
        /*0078*/ 	.word	0x00001230


	//----- nvinfo : EIATTR_MBARRIER_INSTR_OFFSETS
	.align		4
.L_33:
        /*007c*/ 	.byte	0x04, 0x39
        /*007e*/ 	.short	(.L_35 - .L_34)


	//   ....[0]....
.L_34:
        /*0080*/ 	.word	0x00000230
        /*0084*/ 	.word	0x000000ff
        /*0088*/ 	.word	0x00000000
        /*008c*/ 	.short	0x0100
        /*008e*/ 	.byte	0x08
	.zero		1


	//   ....[1]....
        /*0090*/ 	.word	0x00000240
        /*0094*/ 	.word	0x000000ff
        /*0098*/ 	.word	0x00000038
        /*009c*/ 	.short	0x0100
        /*009e*/ 	.byte	0x08
	.zero		1


	//   ....[2]....
        /*00a0*/ 	.word	0x00000250
        /*00a4*/ 	.word	0x000000ff
        /*00a8*/ 	.word	0x00000008
        /*00ac*/ 	.short	0x0100
        /*00ae*/ 	.byte	0x08
	.zero		1


	//   ....[3]....
        /*00b0*/ 	.word	0x00000260
        /*00b4*/ 	.word	0x000000ff
        /*00b8*/ 	.word	0x00000040
        /*00bc*/ 	.short	0x0100
        /*00be*/ 	.byte	0x08
	.zero		1


	//   ....[4]....
        /*00c0*/ 	.word	0x00000270
        /*00c4*/ 	.word	0x000000ff
        /*00c8*/ 	.word	0x00000010
        /*00cc*/ 	.short	0x0100
        /*00ce*/ 	.byte	0x08
	.zero		1


	//   ....[5]....
        /*00d0*/ 	.word	0x00000280
        /*00d4*/ 	.word	0x000000ff
        /*00d8*/ 	.word	0x00000048
        /*00dc*/ 	.short	0x0100
        /*00de*/ 	.byte	0x08
	.zero		1


	//   ....[6]....
        /*00e0*/ 	.word	0x00000290
        /*00e4*/ 	.word	0x000000ff
        /*00e8*/ 	.word	0x00000018
        /*00ec*/ 	.short	0x0100
        /*00ee*/ 	.byte	0x08
	.zero		1


	//   ....[7]....
        /*00f0*/ 	.word	0x000002a0
        /*00f4*/ 	.word	0x000000ff
        /*00f8*/ 	.word	0x00000050
        /*00fc*/ 	.short	0x0100
        /*00fe*/ 	.byte	0x08
	.zero		1


	//   ....[8]....
        /*0100*/ 	.word	0x000002b0
        /*0104*/ 	.word	0x000000ff
        /*0108*/ 	.word	0x00000020
        /*010c*/ 	.short	0x0100
        /*010e*/ 	.byte	0x08
	.zero		1


	//   ....[9]....
        /*0110*/ 	.word	0x000002c0
        /*0114*/ 	.word	0x000000ff
        /*0118*/ 	.word	0x00000058
        /*011c*/ 	.short	0x0100
        /*011e*/ 	.byte	0x08
	.zero		1


	//   ....[10]....
        /*0120*/ 	.word	0x000002d0
        /*0124*/ 	.word	0x000000ff
        /*0128*/ 	.word	0x00000028
        /*012c*/ 	.short	0x0100
        /*012e*/ 	.byte	0x08
	.zero		1


	//   ....[11]....
        /*0130*/ 	.word	0x000002e0
        /*0134*/ 	.word	0x000000ff
        /*0138*/ 	.word	0x00000060
        /*013c*/ 	.short	0x0100
        /*013e*/ 	.byte	0x08
	.zero		1


	//   ....[12]....
        /*0140*/ 	.word	0x000002f0
        /*0144*/ 	.word	0x000000ff
        /*0148*/ 	.word	0x00000030
        /*014c*/ 	.short	0x0100
        /*014e*/ 	.byte	0x08
	.zero		1


	//   ....[13]....
        /*0150*/ 	.word	0x00000300
        /*0154*/ 	.word	0x000000ff
        /*0158*/ 	.word	0x00000068
        /*015c*/ 	.short	0x0100
        /*015e*/ 	.byte	0x08
	.zero		1


	//   ....[14]....
        /*0160*/ 	.word	0x000005a0
        /*0164*/ 	.word	0x000000ff
        /*0168*/ 	.word	0x00000080
        /*016c*/ 	.short	0x0100
        /*016e*/ 	.byte	0x06
	.zero		1


	//   ....[15]....
        /*0170*/ 	.word	0x00000600
        /*0174*/ 	.word	0x000000ff
        /*0178*/ 	.word	0x00000088
        /*017c*/ 	.short	0x0100
        /*017e*/ 	.byte	0x06
	.zero		1


	//   ....[16]....
        /*0180*/ 	.word	0x00001300
        /*0184*/ 	.word	0x00000003
        /*0188*/ 	.word	0x00000000
        /*018c*/ 	.short	0x010a
        /*018e*/ 	.byte	0x3f
	.zero		1


	//   ....[17]....
        /*0190*/ 	.word	0x00001340
        /*0194*/ 	.word	0x00000003
        /*0198*/ 	.word	0x00000000
        /*019c*/ 	.short	0x010a
        /*019e*/ 	.byte	0x3f
	.zero		1


	//   ....[18]....
        /*01a0*/ 	.word	0x00001e80
        /*01a4*/ 	.word	0x00000005
        /*01a8*/ 	.word	0x00000000
        /*01ac*/ 	.short	0x010a
        /*01ae*/ 	.byte	0x3f
	.zero		1


	//   ....[19]....
        /*01b0*/ 	.word	0x00001ec0
        /*01b4*/ 	.word	0x00000005
        /*01b8*/ 	.word	0x00000000
        /*01bc*/ 	.short	0x010a
        /*01be*/ 	.byte	0x3f
	.zero		1


	//   ....[20]....
        /*01c0*/ 	.word	0x000028b0
        /*01c4*/ 	.word	0x00000004
        /*01c8*/ 	.word	0x00000000
        /*01cc*/ 	.short	0x0101
        /*01ce*/ 	.byte	0x3f
	.zero		1


	//   ....[21]....
        /*01d0*/ 	.word	0x00002ab0
        /*01d4*/ 	.word	0x00000000
        /*01d8*/ 	.word	0x00000000
        /*01dc*/ 	.short	0x0101
        /*01de*/ 	.byte	0x3f
	.zero		1


	//   ....[22]....
        /*01e0*/ 	.word	0x00006550
        /*01e4*/ 	.word	0x0000000e
        /*01e8*/ 	.word	0x00000038
        /*01ec*/ 	.short	0x010a
        /*01ee*/ 	.byte	0x3f
	.zero		1


	//   ....[23]....
        /*01f0*/ 	.word	0x00006940
        /*01f4*/ 	.word	0x00000006
        /*01f8*/ 	.word	0x00000088
        /*01fc*/ 	.short	0x0101
        /*01fe*/ 	.byte	0x3f
	.zero		1


	//   ....[24]....
        /*0200*/ 	.word	0x00007020
        /*0204*/ 	.word	0x00000007
        /*0208*/ 	.word	0x00000000
        /*020c*/ 	.short	0x010a
        /*020e*/ 	.byte	0x3f
	.zero		1


	//   ....[25]....
        /*0210*/ 	.word	0x000070a0
        /*0214*/ 	.word	0x00000009
        /*0218*/ 	.word	0x00000000
        /*021c*/ 	.short	0x010a
        /*021e*/ 	.byte	0x3f
	.zero		1


	//   ....[26]....
        /*0220*/ 	.word	0x00007130
        /*0224*/ 	.word	0x00000006
        /*0228*/ 	.word	0x00000000
        /*022c*/ 	.short	0x010a
        /*022e*/ 	.byte	0x3f
	.zero		1


	//   ....[27]....
        /*0230*/ 	.word	0x000071c0
        /*0234*/ 	.word	0x00000009
        /*0238*/ 	.word	0x00000000
        /*023c*/ 	.short	0x010a
        /*023e*/ 	.byte	0x3f
	.zero		1


	//   ....[28]....
        /*0240*/ 	.word	0x00007250
        /*0244*/ 	.word	0x00000006
        /*0248*/ 	.word	0x00000000
        /*024c*/ 	.short	0x010a
        /*024e*/ 	.byte	0x3f
	.zero		1


	//   ....[29]....
        /*0250*/ 	.word	0x000072e0
        /*0254*/ 	.word	0x00000009
        /*0258*/ 	.word	0x00000000
        /*025c*/ 	.short	0x010a
        /*025e*/ 	.byte	0x3f
	.zero		1


	//   ....[30]....
        /*0260*/ 	.word	0x00007370
        /*0264*/ 	.word	0x00000003
        /*0268*/ 	.word	0x00000000
        /*026c*/ 	.short	0x010a
        /*026e*/ 	.byte	0x3f
	.zero		1


	//   ....[31]....
        /*0270*/ 	.word	0x000073d0
        /*0274*/ 	.word	0x00000003
        /*0278*/ 	.word	0x00000000
        /*027c*/ 	.short	0x010a
        /*027e*/ 	.byte	0x3f
	.zero		1


	//   ....[32]....
        /*0280*/ 	.word	0x00007420
        /*0284*/ 	.word	0x00000005
        /*0288*/ 	.word	0x00000000
        /*028c*/ 	.short	0x010a
        /*028e*/ 	.byte	0x3f
	.zero		1


	//   ....[33]....
        /*0290*/ 	.word	0x000074f0
        /*0294*/ 	.word	0x0000000e
        /*0298*/ 	.word	0x00000038
        /*029c*/ 	.short	0x010a
        /*029e*/ 	.byte	0x3f
	.zero		1


	//   ....[34]....
        /*02a0*/ 	.word	0x000075c0
        /*02a4*/ 	.word	0x00000007
        /*02a8*/ 	.word	0x00000000
        /*02ac*/ 	.short	0x010a
        /*02ae*/ 	.byte	0x3f
	.zero		1


	//   ....[35]....
        /*02b0*/ 	.word	0x00007610
        /*02b4*/ 	.word	0x00000009
        /*02b8*/ 	.word	0x00000000
        /*02bc*/ 	.short	0x010a
        /*02be*/ 	.byte	0x3f
	.zero		1


	//   ....[36]....
        /*02c0*/ 	.word	0x00007660
        /*02c4*/ 	.word	0x00000006
        /*02c8*/ 	.word	0x00000000
        /*02cc*/ 	.short	0x010a
        /*02ce*/ 	.byte	0x3f
	.zero		1


	//   ....[37]....
        /*02d0*/ 	.word	0x000076b0
        /*02d4*/ 	.word	0x00000009
        /*02d8*/ 	.word	0x00000000
        /*02dc*/ 	.short	0x010a
        /*02de*/ 	.byte	0x3f
	.zero		1


	//   ....[38]....
        /*02e0*/ 	.word	0x00007700
        /*02e4*/ 	.word	0x00000006
        /*02e8*/ 	.word	0x00000000
        /*02ec*/ 	.short	0x010a
        /*02ee*/ 	.byte	0x3f
	.zero		1


	//   ....[39]....
        /*02f0*/ 	.word	0x00007750
        /*02f4*/ 	.word	0x00000009
        /*02f8*/ 	.word	0x00000000
        /*02fc*/ 	.short	0x010a
        /*02fe*/ 	.byte	0x3f
	.zero		1


	//----- nvinfo : EIATTR_NUM_MBARRIERS
	.align		4
.L_35:
        /*0300*/ 	.byte	0x03, 0x38
        /*0302*/ 	.short	0x0010


	//----- nvinfo : EIATTR_EXIT_INSTR_OFFSETS
	.align		4
        /*0304*/ 	.byte	0x04, 0x1c
        /*0306*/ 	.short	(.L_37 - .L_36)


	//   ....[0]....
.L_36:
        /*0308*/ 	.word	0x00000650


	//   ....[1]....
        /*030c*/ 	.word	0x00000f20


	//   ....[2]....
        /*0310*/ 	.word	0x00005bc0


	//   ....[3]....
        /*0314*/ 	.word	0x000061f0


	//   ....[4]....
        /*0318*/ 	.word	0x000073c0


	//----- nvinfo : EIATTR_MAX_THREADS
	.align		4
.L_37:
        /*031c*/ 	.byte	0x04, 0x05
        /*031e*/ 	.short	(.L_39 - .L_38)
.L_38:
        /*0320*/ 	.word	0x00000180
        /*0324*/ 	.word	0x00000001
        /*0328*/ 	.word	0x00000001


	//----- nvinfo : EIATTR_CRS_STACK_SIZE
	.align		4
.L_39:
        /*032c*/ 	.byte	0x04, 0x1e
        /*032e*/ 	.short	(.L_41 - .L_40)
.L_40:
        /*0330*/ 	.word	0x00000000


	//----- nvinfo : EIATTR_CBANK_PARAM_SIZE
	.align		4
.L_41:
        /*0334*/ 	.byte	0x03, 0x19
        /*0336*/ 	.short	0x0470


	//----- nvinfo : EIATTR_PARAM_CBANK
	.align		4
        /*0338*/ 	.byte	0x04, 0x0a
        /*033a*/ 	.short	(.L_43 - .L_42)
	.align		4
.L_42:
        /*033c*/ 	.word	index@(.nv.constant0._ZN7cutlass13device_kernelINS_4gemm6kernel13GemmUniversalIN4cute5tupleIJiiiiEEENS1_10collective13CollectiveMmaINS1_34MainloopSm90TmaGmmaWarpSpecializedILi7ENS5_IJNS4_1CILi1EEESB_SB_EEENS1_35KernelTmaWarpSpecializedCooperativeEEENS5_IJNSA_ILi192EEENSA_ILi48EEENSA_ILi128EEEEEEaNS5_IJlSB_lEEEaSJ_NS4_8TiledMMAINS4_8MMA_AtomIJNS4_4SM904GMMA26MMA_64x16x32_S32S8S8_SS_TNEEEENS4_6LayoutINS5_IJNSA_ILi2EEESB_SB_EEENS5_IJSB_NSA_ILi0EEEST_EEEEENS5_IJNS4_10UnderscoreESW_SW_EEEEENS4_13SM90_TMA_LOADENS4_14ComposedLayoutINS4_7SwizzleILi3ELi4ELi3EEENS4_18smem_ptr_flag_bitsILi8EEENSQ_INS5_IJNSA_ILi8EEESH_EEENS5_IJSH_SB_EEEEEEEvNS4_8identityESZ_S19_vS1A_EENS_8epilogue10collective6detail29Sm90TmaWarpSpecializedAdapterINS1D_15DefaultEpilogueIaSJ_SJ_NS1C_6thread17LinearCombinationIaLi1EiiLNS1H_9ScaleType4KindE0ELNS_15FloatRoundStyleE2EaEENS1_15EpilogueDefaultEEEEEvvEEEEvNT_6ParamsE)
        /*0340*/ 	.short	0x0210
        /*0342*/ 	.short	0x0470


	//----- nvinfo : EIATTR_SW_WAR
	.align		4
.L_43:
        /*0344*/ 	.byte	0x04, 0x36
        /*0346*/ 	.short	(.L_45 - .L_44)
.L_44:
        /*0348*/ 	.word	0x00000008
.L_45:


//--------------------- .nv.callgraph             --------------------------
	.section	.nv.callgraph,"",@"SHT_CUDA_CALLGRAPH"
	.align	4
	.sectionentsize	8
	.align		4
        /*0000*/ 	.word	0x00000000
	.align		4
        /*0004*/ 	.word	0xffffffff
	.align		4
        /*0008*/ 	.word	index@(_ZN7cutlass13device_kernelINS_4gemm6kernel13GemmUniversalIN4cute5tupleIJiiiiEEENS1_10collective13CollectiveMmaINS1_34MainloopSm90TmaGmmaWarpSpecializedILi7ENS5_IJNS4_1CILi1EEESB_SB_EEENS1_35KernelTmaWarpSpecializedCooperativeEEENS5_IJNSA_ILi192EEENSA_ILi48EEENSA_ILi128EEEEEEaNS5_IJlSB_lEEEaSJ_NS4_8TiledMMAINS4_8MMA_AtomIJNS4_4SM904GMMA26MMA_64x16x32_S32S8S8_SS_TNEEEENS4_6LayoutINS5_IJNSA_ILi2EEESB_SB_EEENS5_IJSB_NSA_ILi0EEEST_EEEEENS5_IJNS4_10UnderscoreESW_SW_EEEEENS4_13SM90_TMA_LOADENS4_14ComposedLayoutINS4_7SwizzleILi3ELi4ELi3EEENS4_18smem_ptr_flag_bitsILi8EEENSQ_INS5_IJNSA_ILi8EEESH_EEENS5_IJSH_SB_EEEEEEEvNS4_8identityESZ_S19_vS1A_EENS_8epilogue10collective6detail29Sm90TmaWarpSpecializedAdapterINS1D_15DefaultEpilogueIaSJ_SJ_NS1C_6thread17LinearCombinationIaLi1EiiLNS1H_9ScaleType4KindE0ELNS_15FloatRoundStyleE2EaEENS1_15EpilogueDefaultEEEEEvvEEEEvNT_6ParamsE)
	.align		4
        /*000c*/ 	.word	index@(__assertfail)
	.align		4
        /*0010*/ 	.word	0x00000000
	.align		4
        /*0014*/ 	.word	0xfffffffe
	.align		4
        /*0018*/ 	.word	0x00000000
	.align		4
        /*001c*/ 	.word	0xfffffffd
	.align		4
        /*0020*/ 	.word	0x00000000
	.align		4
        /*0024*/ 	.word	0xfffffffc


//--------------------- .nv.constant4             --------------------------
	.section	.nv.constant4,"a",@progbits
	.align	8
	.align		8
.nv.constant4:
        /*0000*/ 	.dword	__assertfail
	.align		8
        /*0008*/ 	.dword	__unnamed_1
	.align		8
        /*0010*/ 	.dword	_ZN39_INTERNAL_1e3214aa_4_k_cu_6bd0bd6c_35474cuda3std3__45__cpo5beginE
	.align		8
        /*0018*/ 	.dword	_ZN39_INTERNAL_1e3214aa_4_k_cu_6bd0bd6c_35474cuda3std3__45__cpo3endE
	.align		8
        /*0020*/ 	.dword	_ZN39_INTERNAL_1e3214aa_4_k_cu_6bd0bd6c_35474cuda3std3__45__cpo6cbeginE
	.align		8
        /*0028*/ 	.dword	_ZN39_INTERNAL_1e3214aa_4_k_cu_6bd0bd6c_35474cuda3std3__45__cpo4cendE
	.align		8
        /*0030*/ 	.dword	_ZN39_INTERNAL_1e3214aa_4_k_cu_6bd0bd6c_35474cuda3std3__441_GLOBAL__N__1e3214aa_4_k_cu_6bd0bd6c_35476ignoreE
	.align		8
        /*0038*/ 	.dword	_ZN39_INTERNAL_1e3214aa_4_k_cu_6bd0bd6c_35474cuda3std3__419piecewise_constructE
	.align		8
        /*0040*/ 	.dword	_ZN39_INTERNAL_1e3214aa_4_k_cu_6bd0bd6c_35474cuda3std3__48in_placeE
	.align		8
        /*0048*/ 	.dword	_ZN39_INTERNAL_1e3214aa_4_k_cu_6bd0bd6c_35474cuda3std6ranges3__45__cpo4swapE
	.align		8
        /*0050*/ 	.dword	_ZN39_INTERNAL_1e3214aa_4_k_cu_6bd0bd6c_35474cuda3std6ranges3__45__cpo9iter_moveE
	.align		8
        /*0058*/ 	.dword	_ZN39_INTERNAL_1e3214aa_4_k_cu_6bd0bd6c_35474cute7productE
	.align		8
        /*0060*/ 	.dword	_ZN39_INTERNAL_1e3214aa_4_k_cu_6bd0bd6c_35474cute1_E
	.align		8
        /*0068*/ 	.dword	$str$22
	.align		8
        /*0070*/ 	.dword	$str$23


//--------------------- .text._ZN7cutlass13device_kernelINS_4gemm6kernel13GemmUniversalIN4cute5tupleIJiiiiEEENS1_10collective13CollectiveMmaINS1_34MainloopSm90TmaGmmaWarpSpecializedILi7ENS5_IJNS4_1CILi1EEESB_SB_EEENS1_35KernelTmaWarpSpecializedCooperativeEEENS5_IJNSA_ILi192EEENSA_ILi48EEENSA_ILi128EEEEEEaNS5_IJlSB_lEEEaSJ_NS4_8TiledMMAINS4_8MMA_AtomIJNS4_4SM904GMMA26MMA_64x16x32_S32S8S8_SS_TNEEEENS4_6LayoutINS5_IJNSA_ILi2EEESB_SB_EEENS5_IJSB_NSA_ILi0EEEST_EEEEENS5_IJNS4_10UnderscoreESW_SW_EEEEENS4_13SM90_TMA_LOADENS4_14ComposedLayoutINS4_7SwizzleILi3ELi4ELi3EEENS4_18smem_ptr_flag_bitsILi8EEENSQ_INS5_IJNSA_ILi8EEESH_EEENS5_IJSH_SB_EEEEEEEvNS4_8identityESZ_S19_vS1A_EENS_8epilogue10collective6detail29Sm90TmaWarpSpecializedAdapterINS1D_15DefaultEpilogueIaSJ_SJ_NS1C_6thread17LinearCombinationIaLi1EiiLNS1H_9ScaleType4KindE0ELNS_15FloatRoundStyleE2EaEENS1_15EpilogueDefaultEEEEEvvEEEEvNT_6ParamsE --------------------------
	.section	.text._ZN7cutlass13device_kernelINS_4gemm6kernel13GemmUniversalIN4cute5tupleIJiiiiEEENS1_10collective13CollectiveMmaINS1_34MainloopSm90TmaGmmaWarpSpecializedILi7ENS5_IJNS4_1CILi1EEESB_SB_EEENS1_35KernelTmaWarpSpecializedCooperativeEEENS5_IJNSA_ILi192EEENSA_ILi48EEENSA_ILi128EEEEEEaNS5_IJlSB_lEEEaSJ_NS4_8TiledMMAINS4_8MMA_AtomIJNS4_4SM904GMMA26MMA_64x16x32_S32S8S8_SS_TNEEEENS4_6LayoutINS5_IJNSA_ILi2EEESB_SB_EEENS5_IJSB_NSA_ILi0EEEST_EEEEENS5_IJNS4_10UnderscoreESW_SW_EEEEENS4_13SM90_TMA_LOADENS4_14ComposedLayoutINS4_7SwizzleILi3ELi4ELi3EEENS4_18smem_ptr_flag_bitsILi8EEENSQ_INS5_IJNSA_ILi8EEESH_EEENS5_IJSH_SB_EEEEEEEvNS4_8identityESZ_S19_vS1A_EENS_8epilogue10collective6detail29Sm90TmaWarpSpecializedAdapterINS1D_15DefaultEpilogueIaSJ_SJ_NS1C_6thread17LinearCombinationIaLi1EiiLNS1H_9ScaleType4KindE0ELNS_15FloatRoundStyleE2EaEENS1_15EpilogueDefaultEEEEEvvEEEEvNT_6ParamsE,"ax",@progbits
	.align	128
.text._ZN7cutlass13device_kernelINS_4gemm6kernel13GemmUniversalIN4cute5tupleIJiiiiEEENS1_10collective13CollectiveMmaINS1_34MainloopSm90TmaGmmaWarpSpecializedILi7ENS5_IJNS4_1CILi1EEESB_SB_EEENS1_35KernelTmaWarpSpecializedCooperativeEEENS5_IJNSA_ILi192EEENSA_ILi48EEENSA_ILi128EEEEEEaNS5_IJlSB_lEEEaSJ_NS4_8TiledMMAINS4_8MMA_AtomIJNS4_4SM904GMMA26MMA_64x16x32_S32S8S8_SS_TNEEEENS4_6LayoutINS5_IJNSA_ILi2EEESB_SB_EEENS5_IJSB_NSA_ILi0EEEST_EEEEENS5_IJNS4_10UnderscoreESW_SW_EEEEENS4_13SM90_TMA_LOADENS4_14ComposedLayoutINS4_7SwizzleILi3ELi4ELi3EEENS4_18smem_ptr_flag_bitsILi8EEENSQ_INS5_IJNSA_ILi8EEESH_EEENS5_IJSH_SB_EEEEEEEvNS4_8identityESZ_S19_vS1A_EENS_8epilogue10collective6detail29Sm90TmaWarpSpecializedAdapterINS1D_15DefaultEpilogueIaSJ_SJ_NS1C_6thread17LinearCombinationIaLi1EiiLNS1H_9ScaleType4KindE0ELNS_15FloatRoundStyleE2EaEENS1_15EpilogueDefaultEEEEEvvEEEEvNT_6ParamsE:
        .type           _ZN7cutlass13device_kernelINS_4gemm6kernel13GemmUniversalIN4cute5tupleIJiiiiEEENS1_10collective13CollectiveMmaINS1_34MainloopSm90TmaGmmaWarpSpecializedILi7ENS5_IJNS4_1CILi1EEESB_SB_EEENS1_35KernelTmaWarpSpecializedCooperativeEEENS5_IJNSA_ILi192EEENSA_ILi48EEENSA_ILi128EEEEEEaNS5_IJlSB_lEEEaSJ_NS4_8TiledMMAINS4_8MMA_AtomIJNS4_4SM904GMMA26MMA_64x16x32_S32S8S8_SS_TNEEEENS4_6LayoutINS5_IJNSA_ILi2EEESB_SB_EEENS5_IJSB_NSA_ILi0EEEST_EEEEENS5_IJNS4_10UnderscoreESW_SW_EEEEENS4_13SM90_TMA_LOADENS4_14ComposedLayoutINS4_7SwizzleILi3ELi4ELi3EEENS4_18smem_ptr_flag_bitsILi8EEENSQ_INS5_IJNSA_ILi8EEESH_EEENS5_IJSH_SB_EEEEEEEvNS4_8identityESZ_S19_vS1A_EENS_8epilogue10collective6detail29Sm90TmaWarpSpecializedAdapterINS1D_15DefaultEpilogueIaSJ_SJ_NS1C_6thread17LinearCombinationIaLi1EiiLNS1H_9ScaleType4KindE0ELNS_15FloatRoundStyleE2EaEENS1_15EpilogueDefaultEEEEEvvEEEEvNT_6ParamsE,@function
        .size           _ZN7cutlass13device_kernelINS_4gemm6kernel13GemmUniversalIN4cute5tupleIJiiiiEEENS1_10collective13CollectiveMmaINS1_34MainloopSm90TmaGmmaWarpSpecializedILi7ENS5_IJNS4_1CILi1EEESB_SB_EEENS1_35KernelTmaWarpSpecializedCooperativeEEENS5_IJNSA_ILi192EEENSA_ILi48EEENSA_ILi128EEEEEEaNS5_IJlSB_lEEEaSJ_NS4_8TiledMMAINS4_8MMA_AtomIJNS4_4SM904GMMA26MMA_64x16x32_S32S8S8_SS_TNEEEENS4_6LayoutINS5_IJNSA_ILi2EEESB_SB_EEENS5_IJSB_NSA_ILi0EEEST_EEEEENS5_IJNS4_10UnderscoreESW_SW_EEEEENS4_13SM90_TMA_LOADENS4_14ComposedLayoutINS4_7SwizzleILi3ELi4ELi3EEENS4_18smem_ptr_flag_bitsILi8EEENSQ_INS5_IJNSA_ILi8EEESH_EEENS5_IJSH_SB_EEEEEEEvNS4_8identityESZ_S19_vS1A_EENS_8epilogue10collective6detail29Sm90TmaWarpSpecializedAdapterINS1D_15DefaultEpilogueIaSJ_SJ_NS1C_6thread17LinearCombinationIaLi1EiiLNS1H_9ScaleType4KindE0ELNS_15FloatRoundStyleE2EaEENS1_15EpilogueDefaultEEEEEvvEEEEvNT_6ParamsE,(.L_x_172 - _ZN7cutlass13device_kernelINS_4gemm6kernel13GemmUniversalIN4cute5tupleIJiiiiEEENS1_10collective13CollectiveMmaINS1_34MainloopSm90TmaGmmaWarpSpecializedILi7ENS5_IJNS4_1CILi1EEESB_SB_EEENS1_35KernelTmaWarpSpecializedCooperativeEEENS5_IJNSA_ILi192EEENSA_ILi48EEENSA_ILi128EEEEEEaNS5_IJlSB_lEEEaSJ_NS4_8TiledMMAINS4_8MMA_AtomIJNS4_4SM904GMMA26MMA_64x16x32_S32S8S8_SS_TNEEEENS4_6LayoutINS5_IJNSA_ILi2EEESB_SB_EEENS5_IJSB_NSA_ILi0EEEST_EEEEENS5_IJNS4_10UnderscoreESW_SW_EEEEENS4_13SM90_TMA_LOADENS4_14ComposedLayoutINS4_7SwizzleILi3ELi4ELi3EEENS4_18smem_ptr_flag_bitsILi8EEENSQ_INS5_IJNSA_ILi8EEESH_EEENS5_IJSH_SB_EEEEEEEvNS4_8identityESZ_S19_vS1A_EENS_8epilogue10collective6detail29Sm90TmaWarpSpecializedAdapterINS1D_15DefaultEpilogueIaSJ_SJ_NS1C_6thread17LinearCombinationIaLi1EiiLNS1H_9ScaleType4KindE0ELNS_15FloatRoundStyleE2EaEENS1_15EpilogueDefaultEEEEEvvEEEEvNT_6ParamsE)
        .other          _ZN7cutlass13device_kernelINS_4gemm6kernel13GemmUniversalIN4cute5tupleIJiiiiEEENS1_10collective13CollectiveMmaINS1_34MainloopSm90TmaGmmaWarpSpecializedILi7ENS5_IJNS4_1CILi1EEESB_SB_EEENS1_35KernelTmaWarpSpecializedCooperativeEEENS5_IJNSA_ILi192EEENSA_ILi48EEENSA_ILi128EEEEEEaNS5_IJlSB_lEEEaSJ_NS4_8TiledMMAINS4_8MMA_AtomIJNS4_4SM904GMMA26MMA_64x16x32_S32S8S8_SS_TNEEEENS4_6LayoutINS5_IJNSA_ILi2EEESB_SB_EEENS5_IJSB_NSA_ILi0EEEST_EEEEENS5_IJNS4_10UnderscoreESW_SW_EEEEENS4_13SM90_TMA_LOADENS4_14ComposedLayoutINS4_7SwizzleILi3ELi4ELi3EEENS4_18smem_ptr_flag_bitsILi8EEENSQ_INS5_IJNSA_ILi8EEESH_EEENS5_IJSH_SB_EEEEEEEvNS4_8identityESZ_S19_vS1A_EENS_8epilogue10collective6detail29Sm90TmaWarpSpecializedAdapterINS1D_15DefaultEpilogueIaSJ_SJ_NS1C_6thread17LinearCombinationIaLi1EiiLNS1H_9ScaleType4KindE0ELNS_15FloatRoundStyleE2EaEENS1_15EpilogueDefaultEEEEEvvEEEEvNT_6ParamsE,@"STO_CUDA_ENTRY STV_DEFAULT"
_ZN7cutlass13device_kernelINS_4gemm6kernel13GemmUniversalIN4cute5tupleIJiiiiEEENS1_10collective13CollectiveMmaINS1_34MainloopSm90TmaGmmaWarpSpecializedILi7ENS5_IJNS4_1CILi1EEESB_SB_EEENS1_35KernelTmaWarpSpecializedCooperativeEEENS5_IJNSA_ILi192EEENSA_ILi48EEENSA_ILi128EEEEEEaNS5_IJlSB_lEEEaSJ_NS4_8TiledMMAINS4_8MMA_AtomIJNS4_4SM904GMMA26MMA_64x16x32_S32S8S8_SS_TNEEEENS4_6LayoutINS5_IJNSA_ILi2EEESB_SB_EEENS5_IJSB_NSA_ILi0EEEST_EEEEENS5_IJNS4_10UnderscoreESW_SW_EEEEENS4_13SM90_TMA_LOADENS4_14ComposedLayoutINS4_7SwizzleILi3ELi4ELi3EEENS4_18smem_ptr_flag_bitsILi8EEENSQ_INS5_IJNSA_ILi8EEESH_EEENS5_IJSH_SB_EEEEEEEvNS4_8identityESZ_S19_vS1A_EENS_8epilogue10collective6detail29Sm90TmaWarpSpecializedAdapterINS1D_15DefaultEpilogueIaSJ_SJ_NS1C_6thread17LinearCombinationIaLi1EiiLNS1H_9ScaleType4KindE0ELNS_15FloatRoundStyleE2EaEENS1_15EpilogueDefaultEEEEEvvEEEEvNT_6ParamsE:
[----:B------:R-:W0:Y:S01]  /*0000*/  LDC R1, c[0x0][0x28] ;  /* 0x00000a00ff017b82 */ /* 0x000e220000000800 */
[----:B------:R-:W1:Y:S01]  /*0010*/  S2R R18, SR_TID.X ;  /* 0x0000000000127919 */ /* 0x000e620000002100 */
[----:B------:R-:W-:Y:S01]  /*0020*/  ELECT P0, URZ, PT ;  /* 0x00000000003f782f */ /* 0x000fe20003800000 */
[----:B------:R-:W-:Y:S01]  /*0030*/  BSSY B0, `(.L_x_0) ;  /* 0x000000f000007945 */ /* 0x000fe20003800000 */
[--C-:B-1----:R-:W-:Y:S02]  /*0040*/  SHF.R.U32.HI R0, RZ, 0x5, R18.reuse ;  /* 0x00000005ff007819 */ /* 0x102fe40000011612 */
[----:B------:R-:W-:-:S03]  /*0050*/  SHF.R.U32.HI R74, RZ, 0x7, R18 ;  /* 0x00000007ff4a7819 */ /* 0x000fc60000011612 */
[----:B------:R-:W1:Y:S04]  /*0060*/  SHFL.IDX PT, R3, R0, RZ, 0x1f ;  /* 0x00001fff00037589 */ /* 0x000e6800000e0000 */
[----:B------:R2:W3:Y:S01]  /*0070*/  SHFL.IDX PT, R7, R74, RZ, 0x1f ;  /* 0x00001fff4a077589 */ /* 0x0004e200000e0000 */
[----:B-1----:R-:W-:-:S13]  /*0080*/  ISETP.NE.OR P0, PT, R3, RZ, !P0 ;  /* 0x000000ff0300720c */ /* 0x002fda0004705670 */
[----:B0-23--:R-:W-:Y:S05]  /*0090*/  @P0 BRA `(.L_x_1) ;  /* 0x0000000000200947 */ /* 0x00dfea0003800000 */
[----:B------:R-:W-:Y:S02]  /*00a0*/  ULDC.64 UR4, c[0x0][0x198] ;  /* 0x0000660000047ab9 */ /* 0x000fe40000000a00 */
[----:B------:R-:W-:Y:S02]  /*00b0*/  UIADD3 UR6, UP0, UR4, 0xf0, URZ ;  /* 0x000000f004067890 */ /* 0x000fe4000ff1e03f */
[----:B------:R-:W-:Y:S02]  /*00c0*/  UIADD3 UR4, UP1, UR4, 0x1f0, URZ ;  /* 0x000001f004047890 */ /* 0x000fe4000ff3e03f */
[----:B------:R-:W-:Y:S02]  /*00d0*/  UIADD3.X UR7, URZ, UR5, URZ, UP0, !UPT ;  /* 0x000000053f077290 */ /* 0x000fe400087fe43f */
[----:B------:R-:W-:-:S07]  /*00e0*/  UIADD3.X UR5, URZ, UR5, URZ, UP1, !UPT ;  /* 0x000000053f057290 */ /* 0x000fce0008ffe43f */
[----:B------:R0:W-:Y:S02]  /*00f0*/  UTMACCTL.PF [UR6] ;  /* 0x00000000060079b9 */ /* 0x0001e40008040000 */
[----:B------:R0:W-:Y:S02]  /*0100*/  UTMACCTL.PF [UR4] ;  /* 0x00000000040079b9 */ /* 0x0001e40008040000 */
[----:B0-----:R-:W-:Y:S01]  /*0110*/  NOP ;  /* 0x0000000000007918 */ /* 0x001fe20000000000 */
.L_x_1:
[----:B------:R-:W-:Y:S05]  /*0120*/  BSYNC B0 ;  /* 0x0000000000007941 */ /* 0x000fea0003800000 */
.L_x_0:
[----:B------:R-:W0:Y:S02]  /*0130*/  SHFL.IDX PT, R2, R0, RZ, 0x1f ;  /* 0x00001fff00027589 */ /* 0x000e2400000e0000 */
[----:B0-----:R-:W-:-:S13]  /*0140*/  ISETP.NE.AND P0, PT, R2, RZ, PT ;  /* 0x000000ff0200720c */ /* 0x001fda0003f05270 */
[----:B------:R-:W-:Y:S05]  /*0150*/  @P0 BRA `(.L_x_2) ;  /* 0x0000000000700947 */ /* 0x000fea0003800000 */
[----:B------:R-:W0:Y:S01]  /*0160*/  S2UR UR8, SR_CgaCtaId ;  /* 0x00000000000879c3 */ /* 0x000e220000008800 */
[----:B------:R-:W-:Y:S01]  /*0170*/  UMOV UR4, 0x400 ;  /* 0x0000040000047882 */ /* 0x000fe20000000000 */
[----:B------:R-:W-:Y:S01]  /*0180*/  UMOV UR5, 0x1 ;  /* 0x0000000100057882 */ /* 0x000fe20000000000 */
[----:B------:R-:W-:Y:S01]  /*0190*/  UMOV UR6, 0x100 ;  /* 0x0000010000067882 */ /* 0x000fe20000000000 */
[----:B------:R-:W-:Y:S01]  /*01a0*/  ELECT P0, URZ, PT ;  /* 0x00000000003f782f */ /* 0x000fe20003800000 */
[----:B------:R-:W-:-:S04]  /*01b0*/  UIADD3 UR6, -UR6, 0x100000, URZ ;  /* 0x0010000006067890 */ /* 0x000fc8000fffe13f */
[----:B------:R-:W-:Y:S02]  /*01c0*/  USHF.L.U32 UR7, UR6, 0xb, URZ ;  /* 0x0000000b06077899 */ /* 0x000fe4000800063f */
[----:B------:R-:W-:Y:S02]  /*01d0*/  USHF.L.U32 UR6, UR6, 0x1, URZ ;  /* 0x0000000106067899 */ /* 0x000fe4000800063f */
[----:B0-----:R-:W-:Y:S02]  /*01e0*/  ULEA UR8, UR8, UR4, 0x18 ;  /* 0x0000000408087291 */ /* 0x001fe4000f8ec03f */
[----:B------:R-:W-:-:S04]  /*01f0*/  UIADD3 UR4, -UR5, 0x100000, URZ ;  /* 0x0010000005047890 */ /* 0x000fc8000fffe13f */
[----:B------:R-:W-:Y:S02]  /*0200*/  USHF.L.U32 UR5, UR4, 0xb, URZ ;  /* 0x0000000b04057899 */ /* 0x000fe4000800063f */
[----:B------:R-:W-:Y:S01]  /*0210*/  USHF.L.U32 UR4, UR4, 0x1, URZ ;  /* 0x0000000104047899 */ /* 0x000fe2000800063f */
[----:B------:R-:W0:Y:S11]  /*0220*/  FENCE.VIEW.ASYNC.S ;  /* 0x00000000000073c6 */ /* 0x000e360000000000 */
[----:B0-----:R0:W1:Y:S01]  /*0230*/  SYNCS.EXCH.64 URZ, [UR8], UR4 ;  /* 0x00000004083f75b2 */ /* 0x0010620008000100 */
[----:B------:R0:W2:Y:S01]  /*0240*/  SYNCS.EXCH.64 URZ, [UR8+0x38], UR6 ;  /* 0x00003806083f75b2 */ /* 0x0000a20008000100 */
[----:B------:R0:W3:Y:S01]  /*0250*/  SYNCS.EXCH.64 URZ, [UR8+0x8], UR4 ;  /* 0x00000804083f75b2 */ /* 0x0000e20008000100 */
[----:B------:R0:W4:Y:S01]  /*0260*/  SYNCS.EXCH.64 URZ, [UR8+0x40], UR6 ;  /* 0x00004006083f75b2 */ /* 0x0001220008000100 */
[----:B------:R0:W0:Y:S01]  /*0270*/  SYNCS.EXCH.64 URZ, [UR8+0x10], UR4 ;  /* 0x00001004083f75b2 */ /* 0x0000220008000100 */
        /* <DEDUP_REMOVED lines=9> */
[----:B------:R-:W-:Y:S01]  /*0310*/  NOP ;  /* 0x0000000000007918 */ /* 0x000fe20000000000 */
.L_x_2:
[----:B------:R-:W5:Y:S01]  /*0320*/  SHFL.IDX PT, R0, R0, RZ, 0x1f ;  /* 0x00001fff00007589 */ /* 0x000f6200000e0000 */
[----:B------:R-:W-:Y:S01]  /*0330*/  ELECT P0, URZ, PT ;  /* 0x00000000003f782f */ /* 0x000fe20003800000 */
[----:B------:R-:W1:Y:S01]  /*0340*/  LDC R2, c[0x0][0x65c] ;  /* 0x00019700ff027b82 */ /* 0x000e620000000800 */
[----:B------:R-:W-:Y:S01]  /*0350*/  SHF.R.S32.HI R8, RZ, 0x1f, R3 ;  /* 0x0000001fff087819 */ /* 0x000fe20000011403 */
[----:B------:R-:W2:Y:S01]  /*0360*/  S2R R6, SR_CTAID.Y ;  /* 0x0000000000067919 */ /* 0x000ea20000002600 */
[----:B0-----:R-:W-:Y:S01]  /*0370*/  UMOV UR4, 0x20 ;  /* 0x0000002000047882 */ /* 0x001fe20000000000 */
[----:B------:R-:W-:Y:S01]  /*0380*/  ISETP.NE.AND P2, PT, R7, RZ, PT ;  /* 0x000000ff0700720c */ /* 0x000fe20003f45270 */
[----:B------:R-:W-:Y:S01]  /*0390*/  NOP ;  /* 0x0000000000007918 */ /* 0x000fe20000000000 */
[----:B------:R-:W0:Y:S01]  /*03a0*/  S2R R4, SR_CTAID.X ;  /* 0x0000000000047919 */ /* 0x000e220000002500 */
[----:B------:R-:W-:Y:S01]  /*03b0*/  LEA.HI R8, R8, R3, RZ, 0x2 ;  /* 0x0000000308087211 */ /* 0x000fe200078f10ff */
[----:B------:R-:W-:Y:S01]  /*03c0*/  IMAD.MOV.U32 R5, RZ, RZ, RZ ;  /* 0x000000ffff057224 */ /* 0x000fe200078e00ff */
[----:B------:R-:W-:Y:S01]  /*03d0*/  NOP ;  /* 0x0000000000007918 */ /* 0x000fe20000000000 */
[----:B-----5:R-:W-:-:S02]  /*03e0*/  ISETP.NE.OR P0, PT, R0, RZ, !P0 ;  /* 0x000000ff0000720c */ /* 0x020fc40004705670 */
[----:B-1----:R-:W-:-:S04]  /*03f0*/  ISETP.NE.AND P3, PT, R2, 0x1, PT ;  /* 0x000000010200780c */ /* 0x002fc80003f65270 */
[----:B------:R-:W-:Y:S02]  /*0400*/  P2R R0, PR, RZ, 0x8 ;  /* 0x00000008ff007803 */ /* 0x000fe40000000000 */
[----:B------:R-:W-:-:S05]  /*0410*/  LOP3.LUT R0, R8, 0xfffffffc, RZ, 0xc0, !PT ;  /* 0xfffffffc08007812 */ /* 0x000fca00078ec0ff */
[----:B------:R-:W-:Y:S01]  /*0420*/  VOTEU.ALL UP0, P0 ;  /* 0x00000000003f7886 */ /* 0x000fe20000000000 */
[----:B------:R-:W-:Y:S01]  /*0430*/  IMAD.IADD R0, R3, 0x1, -R0 ;  /* 0x0000000103007824 */ /* 0x000fe200078e0a00 */
[----:B------:R-:W0:Y:S01]  /*0440*/  @P3 LDC R17, c[0x0][0x10] ;  /* 0x00000400ff113b82 */ /* 0x000e220000000800 */
[----:B------:R-:W-:Y:S01]  /*0450*/  VOTEU.ALL UP1, P0 ;  /* 0x00000000003f7886 */ /* 0x000fe20000020000 */
[----:B--2---:R-:W-:Y:S01]  /*0460*/  @P3 IMAD.MOV.U32 R8, RZ, RZ, R6 ;  /* 0x000000ffff083224 */ /* 0x004fe200078e0006 */
[----:B------:R-:W-:Y:S01]  /*0470*/  @!UP0 UMOV UR6, 0x400 ;  /* 0x0000040000068882 */ /* 0x000fe20000000000 */
[----:B------:R-:W-:-:S04]  /*0480*/  @!UP0 UIADD3 UR4, -UR4, 0x100000, URZ ;  /* 0x0010000004048890 */ /* 0x000fc8000fffe13f */
[----:B------:R-:W-:Y:S02]  /*0490*/  @!UP0 USHF.L.U32 UR5, UR4, 0xb, URZ ;  /* 0x0000000b04058899 */ /* 0x000fe4000800063f */
[----:B------:R-:W-:Y:S01]  /*04a0*/  @!UP0 USHF.L.U32 UR4, UR4, 0x1, URZ ;  /* 0x0000000104048899 */ /* 0x000fe2000800063f */
[----:B------:R-:W-:Y:S02]  /*04b0*/  @P3 IMAD.MOV.U32 R9, RZ, RZ, RZ ;  /* 0x000000ffff093224 */ /* 0x000fe400078e00ff */
[----:B------:R-:W-:Y:S01]  /*04c0*/  @P3 IMAD.MOV.U32 R3, RZ, RZ, RZ ;  /* 0x000000ffff033224 */ /* 0x000fe200078e00ff */
[----:B------:R-:W1:Y:S08]  /*04d0*/  @!UP0 S2UR UR7, SR_CgaCtaId ;  /* 0x00000000000789c3 */ /* 0x000e700000008800 */
[----:B------:R-:W2:Y:S01]  /*04e0*/  @!P3 LDC R11, c[0x0][0xc] ;  /* 0x00000300ff0bbb82 */ /* 0x000ea20000000800 */
[----:B0-----:R-:W-:-:S04]  /*04f0*/  @P3 IMAD.WIDE.U32 R16, R4, R17, R8 ;  /* 0x0000001104103225 */ /* 0x001fc800078e0008 */
[----:B------:R-:W-:Y:S01]  /*0500*/  @P3 IMAD.IADD R17, R17, 0x1, R3 ;  /* 0x0000000111113824 */ /* 0x000fe200078e0203 */
[----:B------:R-:W-:Y:S01]  /*0510*/  LOP3.LUT R3, R18, 0x7f, RZ, 0xc0, !PT ;  /* 0x0000007f12037812 */ /* 0x000fe200078ec0ff */
[----:B-1----:R-:W-:Y:S01]  /*0520*/  @!UP0 ULEA UR6, UR7, UR6, 0x18 ;  /* 0x0000000607068291 */ /* 0x002fe2000f8ec03f */
[----:B------:R-:W-:Y:S01]  /*0530*/  VOTEU.ALL UP0, P0 ;  /* 0x00000000003f7886 */ /* 0x000fe20000000000 */
[----:B------:R-:W-:-:S04]  /*0540*/  ISETP.NE.AND P0, PT, R0, 0x3, PT ;  /* 0x000000030000780c */ /* 0x000fc80003f05270 */
[----:B------:R-:W-:Y:S01]  /*0550*/  ISETP.EQ.OR P0, PT, R0, RZ, !P0 ;  /* 0x000000ff0000720c */ /* 0x000fe20004702670 */
[----:B--2---:R-:W-:-:S03]  /*0560*/  @!P3 IMAD.WIDE.U32 R8, R11, R6, R4 ;  /* 0x000000060b08b225 */ /* 0x004fc600078e0004 */
[C---:B------:R-:W-:Y:S01]  /*0570*/  ISETP.EQ.AND P0, PT, R7.reuse, RZ, P0 ;  /* 0x000000ff0700720c */ /* 0x040fe20000702270 */
[----:B------:R-:W-:Y:S01]  /*0580*/  VIADD R7, R7, 0xffffffff ;  /* 0xffffffff07077836 */ /* 0x000fe20000000000 */
[----:B------:R-:W0:Y:S02]  /*0590*/  FENCE.VIEW.ASYNC.S ;  /* 0x00000000000073c6 */ /* 0x000e240000000000 */
[----:B0-----:R0:W3:Y:S01]  /*05a0*/  @!UP0 SYNCS.EXCH.64 URZ, [UR6+0x80], UR4 ;  /* 0x00008004063f85b2 */ /* 0x0010e20008000100 */
[----:B------:R-:W-:Y:S01]  /*05b0*/  @!P3 IMAD.MOV.U32 R16, RZ, RZ, R8 ;  /* 0x000000ffff10b224 */ /* 0x000fe200078e0008 */
[----:B------:R-:W-:Y:S01]  /*05c0*/  SEL R19, RZ, 0x1, !P0 ;  /* 0x00000001ff137807 */ /* 0x000fe20004000000 */
[----:B------:R-:W-:Y:S01]  /*05d0*/  @!P3 IMAD.MOV.U32 R17, RZ, RZ, R9 ;  /* 0x000000ffff11b224 */ /* 0x000fe200078e0009 */
[----:B------:R-:W-:-:S04]  /*05e0*/  ISETP.GE.U32.AND P1, PT, R7, 0x2, PT ;  /* 0x000000020700780c */ /* 0x000fc80003f26070 */
[----:B------:R-:W-:Y:S01]  /*05f0*/  SEL R19, R19, 0x2, P1 ;  /* 0x0000000213137807 */ /* 0x000fe20000800000 */
[----:B------:R0:W3:Y:S01]  /*0600*/  @!UP1 SYNCS.EXCH.64 URZ, [UR6+0x88], UR4 ;  /* 0x00008804063f95b2 */ /* 0x0000e20008000100 */
[----:B------:R-:W-:Y:S01]  /*0610*/  NOP ;  /* 0x0000000000007918 */ /* 0x000fe20000000000 */
[----:B---34-:R-:W-:Y:S06]  /*0620*/  BAR.SYNC.DEFER_BLOCKING 0x0 ;  /* 0x0000000000007b1d */ /* 0x018fec0000010000 */
[----:B------:R-:W-:Y:S05]  /*0630*/  @!P2 BRA `(.L_x_3) ;  /* 0x000000540064a947 */ /* 0x000fea0003800000 */
[----:B------:R-:W-:-:S13]  /*0640*/  ISETP.GT.U32.AND P0, PT, R7, 0x1, PT ;  /* 0x000000010700780c */ /* 0x000fda0003f04070 */
[----:B0-----:R-:W-:Y:S05]  /*0650*/  @P0 EXIT ;  /* 0x000000000000094d */ /* 0x001fea0003800000 */
[----:B------:R-:W-:Y:S01]  /*0660*/  ULDC.64 UR4, c[0x0][0x650] ;  /* 0x0001940000047ab9 */ /* 0x000fe20000000a00 */
[----:B------:R-:W-:Y:S01]  /*0670*/  PRMT R0, RZ, 0x7610, R0 ;  /* 0x00007610ff007816 */ /* 0x000fe20000000000 */
[----:B------:R-:W-:Y:S01]  /*0680*/  IMAD.MOV.U32 R79, RZ, RZ, -0x1 ;  /* 0xffffffffff4f7424 */ /* 0x000fe200078e00ff */
[----:B------:R-:W-:Y:S01]  /*0690*/  ISETP.GE.U32.AND P0, PT, R16, UR4, PT ;  /* 0x0000000410007c0c */ /* 0x000fe2000bf06070 */
[----:B------:R-:W-:Y:S02]  /*06a0*/  IMAD.MOV.U32 R78, RZ, RZ, -0x1 ;  /* 0xffffffffff4e7424 */ /* 0x000fe400078e00ff */
[----:B------:R-:W-:Y:S01]  /*06b0*/  IMAD.MOV.U32 R77, RZ, RZ, -0x1 ;  /* 0xffffffffff4d7424 */ /* 0x000fe200078e00ff */
[----:B------:R-:W-:-:S13]  /*06c0*/  ISETP.GE.U32.AND.EX P0, PT, R17, UR5, PT, P0 ;  /* 0x0000000511007c0c */ /* 0x000fda000bf06100 */
[----:B------:R-:W-:Y:S05]  /*06d0*/  @P0 BRA `(.L_x_4) ;  /* 0x0000000400580947 */ /* 0x000fea0003800000 */
[----:B------:R-:W0:Y:S01]  /*06e0*/  LDC.64 R20, c[0x0][0x628] ;  /* 0x00018a00ff147b82 */ /* 0x000e220000000a00 */
[----:B------:R-:W-:Y:S02]  /*06f0*/  IMAD.MOV.U32 R8, RZ, RZ, R16 ;  /* 0x000000ffff087224 */ /* 0x000fe400078e0010 */
[----:B------:R-:W-:-:S05]  /*0700*/  IMAD.MOV.U32 R9, RZ, RZ, R17 ;  /* 0x000000ffff097224 */ /* 0x000fca00078e0011 */
[----:B------:R-:W1:Y:S08]  /*0710*/  LDC R0, c[0x0][0x630] ;  /* 0x00018c00ff007b82 */ /* 0x000e700000000800 */
[----:B------:R-:W2:Y:S01]  /*0720*/  LDC.64 R22, c[0x0][0x620] ;  /* 0x00018800ff167b82 */ /* 0x000ea20000000a00 */
[----:B0-----:R-:W-:-:S04]  /*0730*/  ISETP.NE.U32.AND P0, PT, R20, RZ, PT ;  /* 0x000000ff1400720c */ /* 0x001fc80003f05070 */
[----:B------:R-:W-:-:S13]  /*0740*/  ISETP.NE.AND.EX P0, PT, R21, RZ, PT, P0 ;  /* 0x000000ff1500720c */ /* 0x000fda0003f05300 */
[----:B-12---:R-:W-:Y:S05]  /*0750*/  @!P0 BRA `(.L_x_5) ;  /* 0x0000000000288947 */ /* 0x006fea0003800000 */
[----:B------:R-:W0:Y:S02]  /*0760*/  LDC R7, c[0x0][0x634] ;  /* 0x00018d00ff077b82 */ /* 0x000e240000000800 */
[----:B0-----:R-:W-:-:S05]  /*0770*/  IADD3 R7, P0, R16, R7, RZ ;  /* 0x0000000710077210 */ /* 0x001fca0007f1e0ff */
[----:B------:R-:W-:-:S04]  /*0780*/  IMAD.X R15, RZ, RZ, R17, P0 ;  /* 0x000000ffff0f7224 */ /* 0x000fc800000e0611 */
[----:B------:R-:W-:-:S04]  /*0790*/  IMAD.WIDE.U32 R8, R15, R20, RZ ;  /* 0x000000140f087225 */ /* 0x000fc800078e00ff */
[----:B------:R-:W-:-:S04]  /*07a0*/  IMAD.WIDE.U32 R10, P0, R7, R21, R8 ;  /* 0x00000015070a7225 */ /* 0x000fc80007800008 */
[----:B------:R-:W-:-:S04]  /*07b0*/  IMAD.WIDE.U32 R8, R7, R20, RZ ;  /* 0x0000001407087225 */ /* 0x000fc800078e00ff */
[----:B------:R-:W-:Y:S01]  /*07c0*/  IMAD.X R13, RZ, RZ, RZ, P0 ;  /* 0x000000ffff0d7224 */ /* 0x000fe200000e06ff */
[----:B------:R-:W-:Y:S01]  /*07d0*/  IADD3 RZ, P0, R9, R10, RZ ;  /* 0x0000000a09ff7210 */ /* 0x000fe20007f1e0ff */
[----:B------:R-:W-:-:S04]  /*07e0*/  IMAD.MOV.U32 R12, RZ, RZ, R11 ;  /* 0x000000ffff0c7224 */ /* 0x000fc800078e000b */
[----:B------:R-:W-:-:S08]  /*07f0*/  IMAD.WIDE.U32.X R8, R15, R21, R12, P0 ;  /* 0x000000150f087225 */ /* 0x000fd000000e040c */
.L_x_5:
[-CC-:B------:R-:W-:Y:S01]  /*0800*/  SHF.R.U64 R77, R8, R0.reuse, R9.reuse ;  /* 0x00000000084d7219 */ /* 0x180fe20000001209 */
[----:B------:R-:W0:Y:S01]  /*0810*/  LDC.64 R24, c[0x0][0x640] ;  /* 0x00019000ff187b82 */ /* 0x000e220000000a00 */
[----:B------:R-:W-:Y:S01]  /*0820*/  SHF.R.U32.HI R5, RZ, R0, R9 ;  /* 0x00000000ff057219 */ /* 0x000fe20000011609 */
[----:B------:R-:W-:Y:S01]  /*0830*/  ULDC UR4, c[0x0][0x150] ;  /* 0x0000540000047ab9 */ /* 0x000fe20000000800 */
[----:B------:R-:W-:Y:S02]  /*0840*/  IADD3 R7, P0, RZ, -R77, RZ ;  /* 0x8000004dff077210 */ /* 0x000fe40007f1e0ff */
[----:B------:R-:W-:-:S03]  /*0850*/  I2FP.F32.U32 R0, R4 ;  /* 0x0000000400007245 */ /* 0x000fc60000201000 */
[----:B------:R-:W1:Y:S01]  /*0860*/  LDC R12, c[0x0][0x618] ;  /* 0x00018600ff0c7b82 */ /* 0x000e620000000800 */
[----:B------:R-:W-:Y:S02]  /*0870*/  IMAD.X R11, RZ, RZ, ~R5, P0 ;  /* 0x000000ffff0b7224 */ /* 0x000fe400000e0e05 */
[----:B------:R-:W-:Y:S01]  /*0880*/  FMUL R0, R0, UR4 ;  /* 0x0000000400007c20 */ /* 0x000fe20008400000 */
[----:B------:R-:W-:Y:S01]  /*0890*/  IMAD.WIDE.U32 R8, R7, R22, R16 ;  /* 0x0000001607087225 */ /* 0x000fe200078e0010 */
[----:B------:R-:W-:-:S03]  /*08a0*/  ULDC UR4, c[0x0][0x154] ;  /* 0x0000550000047ab9 */ /* 0x000fc60000000800 */
[----:B------:R-:W-:Y:S01]  /*08b0*/  IMAD R10, R11, R22, RZ ;  /* 0x000000160b0a7224 */ /* 0x000fe200078e02ff */
[----:B------:R-:W2:Y:S01]  /*08c0*/  LDC R5, c[0x0][0x144] ;  /* 0x00005100ff057b82 */ /* 0x000ea20000000800 */
[----:B------:R-:W3:Y:S01]  /*08d0*/  F2I.U32.TRUNC.NTZ R0, R0 ;  /* 0x0000000000007305 */ /* 0x000ee2000020f000 */
[----:B------:R-:W-:Y:S02]  /*08e0*/  IMAD.MOV.U32 R11, RZ, RZ, -0x1 ;  /* 0xffffffffff0b7424 */ /* 0x000fe400078e00ff */
[----:B------:R-:W-:-:S04]  /*08f0*/  IMAD R7, R7, R23, R10 ;  /* 0x0000001707077224 */ /* 0x000fc800078e020a */
[----:B------:R-:W4:Y:S01]  /*0900*/  LDC R20, c[0x0][0x608] ;  /* 0x00018200ff147b82 */ /* 0x000f220000000800 */
[----:B------:R-:W-:Y:S01]  /*0910*/  IMAD.IADD R9, R9, 0x1, R7 ;  /* 0x0000000109097824 */ /* 0x000fe200078e0207 */
[----:B0-----:R-:W-:Y:S02]  /*0920*/  ISETP.NE.U32.AND P0, PT, R24, RZ, PT ;  /* 0x000000ff1800720c */ /* 0x001fe40003f05070 */
[----:B------:R-:W-:Y:S02]  /*0930*/  I2FP.F32.U32 R7, R6 ;  /* 0x0000000600077245 */ /* 0x000fe40000201000 */
[----:B------:R-:W-:Y:S02]  /*0940*/  ISETP.NE.AND.EX P0, PT, R25, RZ, PT, P0 ;  /* 0x000000ff1900720c */ /* 0x000fe40003f05300 */
[----:B------:R-:W0:Y:S01]  /*0950*/  LDC R10, c[0x0][0x658] ;  /* 0x00019600ff0a7b82 */ /* 0x000e220000000800 */
[-CC-:B-1----:R-:W-:Y:S01]  /*0960*/  SHF.R.U64 R14, R8, R12.reuse, R9.reuse ;  /* 0x0000000c080e7219 */ /* 0x182fe20000001209 */
[----:B---3--:R-:W-:Y:S01]  /*0970*/  IMAD.MOV R8, RZ, RZ, -R0 ;  /* 0x000000ffff087224 */ /* 0x008fe200078e0a00 */
[----:B------:R-:W-:-:S05]  /*0980*/  SHF.R.U32.HI R9, RZ, R12, R9 ;  /* 0x0000000cff097219 */ /* 0x000fca0000011609 */
[----:B------:R-:W1:Y:S01]  /*0990*/  LDC R15, c[0x0][0x148] ;  /* 0x00005200ff0f7b82 */ /* 0x000e620000000800 */
[----:B--2---:R-:W-:Y:S02]  /*09a0*/  IMAD R0, R5, R8, R4 ;  /* 0x0000000805007224 */ /* 0x004fe400078e0204 */
[----:B------:R-:W-:-:S04]  /*09b0*/  FMUL R5, R7, UR4 ;  /* 0x0000000407057c20 */ /* 0x000fc80008400000 */
[----:B------:R2:W3:Y:S01]  /*09c0*/  F2I.U32.TRUNC.NTZ R13, R5 ;  /* 0x00000005000d7305 */ /* 0x0004e2000020f000 */
[----:B------:R-:W1:Y:S01]  /*09d0*/  LDC R23, c[0x0][0x600] ;  /* 0x00018000ff177b82 */ /* 0x000e620000000800 */
[-CC-:B----4-:R-:W-:Y:S02]  /*09e0*/  SHF.R.U64 R29, R14, R20.reuse, R9.reuse ;  /* 0x000000140e1d7219 */ /* 0x190fe40000001209 */
[----:B------:R-:W-:Y:S01]  /*09f0*/  SHF.R.U32.HI R7, RZ, R20, R9 ;  /* 0x00000014ff077219 */ /* 0x000fe20000011609 */
[----:B------:R-:W-:-:S04]  /*0a00*/  IMAD.MOV.U32 R9, RZ, RZ, 0x1 ;  /* 0x00000001ff097424 */ /* 0x000fc800078e00ff */
[----:B------:R-:W4:Y:S01]  /*0a10*/  LDC R22, c[0x0][0x648] ;  /* 0x00019200ff167b82 */ /* 0x000f220000000800 */
[-C--:B0-----:R-:W-:Y:S02]  /*0a20*/  SHF.L.U32 R4, R11, R10.reuse, RZ ;  /* 0x0000000a0b047219 */ /* 0x081fe400000006ff */
[-CC-:B------:R-:W-:Y:S02]  /*0a30*/  SHF.R.U64 R20, R29, R10.reuse, R7.reuse ;  /* 0x0000000a1d147219 */ /* 0x180fe40000001207 */
[----:B------:R-:W-:Y:S02]  /*0a40*/  SHF.R.U32.HI R21, RZ, R10, R7 ;  /* 0x0000000aff157219 */ /* 0x000fe40000011607 */
[----:B------:R-:W-:Y:S01]  /*0a50*/  LOP3.LUT R12, RZ, R4, RZ, 0x33, !PT ;  /* 0x00000004ff0c7212 */ /* 0x000fe200078e33ff */
[----:B------:R-:W0:Y:S01]  /*0a60*/  LDC R27, c[0x0][0x638] ;  /* 0x00018e00ff1b7b82 */ /* 0x000e220000000800 */
[----:B------:R-:W-:Y:S01]  /*0a70*/  SHF.L.U32 R7, R9, R10, RZ ;  /* 0x0000000a09077219 */ /* 0x000fe200000006ff */
[----:B------:R-:W-:-:S02]  /*0a80*/  IMAD.MOV.U32 R4, RZ, RZ, R20 ;  /* 0x000000ffff047224 */ /* 0x000fc400078e0014 */
[----:B--2---:R-:W-:-:S04]  /*0a90*/  IMAD.MOV.U32 R5, RZ, RZ, R21 ;  /* 0x000000ffff057224 */ /* 0x004fc800078e0015 */
[----:B------:R-:W2:Y:S01]  /*0aa0*/  LDC R79, c[0x0][0x610] ;  /* 0x00018400ff4f7b82 */ /* 0x000ea20000000800 */
[----:B---3--:R-:W-:Y:S05]  /*0ab0*/  @!P0 BRA `(.L_x_6) ;  /* 0x0000000000288947 */ /* 0x008fea0003800000 */
[----:B------:R-:W3:Y:S02]  /*0ac0*/  LDC R11, c[0x0][0x64c] ;  /* 0x00019300ff0b7b82 */ /* 0x000ee40000000800 */
[----:B---3--:R-:W-:-:S05]  /*0ad0*/  IADD3 R11, P0, R20, R11, RZ ;  /* 0x0000000b140b7210 */ /* 0x008fca0007f1e0ff */
        /* <DEDUP_REMOVED lines=8> */
.L_x_6:
[----:B----4-:R-:W-:Y:S01]  /*0b60*/  SHF.R.U64 R4, R4, R22, R5 ;  /* 0x0000001604047219 */ /* 0x010fe20000001205 */
[----:B-1----:R-:W-:Y:S01]  /*0b70*/  VIADD R5, R23, 0xffffffff ;  /* 0xffffffff17057836 */ /* 0x002fe20000000000 */
[----:B------:R-:W-:Y:S01]  /*0b80*/  LOP3.LUT R12, R29, R12, RZ, 0xc0, !PT ;  /* 0x0000000c1d0c7212 */ /* 0x000fe200078ec0ff */
[----:B------:R-:W-:Y:S02]  /*0b90*/  IMAD.MOV R13, RZ, RZ, -R13 ;  /* 0x000000ffff0d7224 */ /* 0x000fe400078e0a0d */
[----:B------:R-:W-:Y:S01]  /*0ba0*/  IMAD.MOV R8, RZ, RZ, -R4 ;  /* 0x000000ffff087224 */ /* 0x000fe200078e0a04 */
[----:B------:R-:W-:Y:S01]  /*0bb0*/  LOP3.LUT R5, R14, R5, RZ, 0xc0, !PT ;  /* 0x000000050e057212 */ /* 0x000fe200078ec0ff */
[----:B------:R-:W-:Y:S02]  /*0bc0*/  IMAD R7, R7, R4, R12 ;  /* 0x0000000407077224 */ /* 0x000fe400078e020c */
[----:B------:R-:W-:Y:S02]  /*0bd0*/  @P3 IMAD R0, R15, R13, R6 ;  /* 0x0000000d0f003224 */ /* 0x000fe400078e0206 */
[----:B0-----:R-:W-:-:S02]  /*0be0*/  IMAD R4, R8, R27, R20 ;  /* 0x0000001b08047224 */ /* 0x001fc400078e0214 */
[----:B--2---:R-:W-:Y:S02]  /*0bf0*/  IMAD R79, R7, R79, R0 ;  /* 0x0000004f074f7224 */ /* 0x004fe400078e0200 */
[----:B------:R-:W-:Y:S02]  /*0c00*/  IMAD R4, R4, R23, R5 ;  /* 0x0000001704047224 */ /* 0x000fe400078e0205 */
[----:B------:R-:W-:-:S03]  /*0c10*/  IMAD.MOV.U32 R0, RZ, RZ, 0x1 ;  /* 0x00000001ff007424 */ /* 0x000fc600078e00ff */
[----:B------:R-:W-:Y:S02]  /*0c20*/  SEL R78, R4, R79, !P3 ;  /* 0x0000004f044e7207 */ /* 0x000fe40005800000 */
[----:B------:R-:W-:-:S07]  /*0c30*/  SEL R79, R79, R4, !P3 ;  /* 0x000000044f4f7207 */ /* 0x000fce0005800000 */
.L_x_4:
[----:B------:R-:W-:-:S08]  /*0c40*/  NOP ;  /* 0x0000000000007918 */ /* 0x000fd00000000000 */
[----:B------:R-:W0:Y:S02]  /*0c50*/  USETMAXREG.TRY_ALLOC.CTAPOOL UP0, 0xe8 ;  /* 0x000000e8000079c8 */ /* 0x000e240008000600 */
[----:B0-----:R-:W-:-:S13]  /*0c60*/  PLOP3.LUT P0, PT, PT, PT, UP0, 0x80, 0x0 ;  /* 0x000000000000781c */ /* 0x001fda0003f0f008 */
[----:B------:R-:W-:Y:S05]  /*0c70*/  @!P0 BRA `(.L_x_4) ;  /* 0xfffffffc00f08947 */ /* 0x000fea000383ffff */
[----:B------:R-:W-:Y:S01]  /*0c80*/  ULDC.64 UR4, c[0x0][0x598] ;  /* 0x0001660000047ab9 */ /* 0x000fe20000000a00 */
[----:B------:R-:W-:Y:S01]  /*0c90*/  ULDC.64 UR36, c[0x0][0x208] ;  /* 0x0000820000247ab9 */ /* 0x000fe20000000a00 */
[----:B------:R-:W-:-:S04]  /*0ca0*/  ISETP.NE.U32.AND P0, PT, RZ, UR4, PT ;  /* 0x00000004ff007c0c */ /* 0x000fc8000bf05070 */
[----:B------:R-:W-:-:S13]  /*0cb0*/  ISETP.NE.AND.EX P0, PT, RZ, UR5, PT, P0 ;  /* 0x00000005ff007c0c */ /* 0x000fda000bf05300 */
[----:B------:R-:W-:Y:S05]  /*0cc0*/  @!P0 BRA `(.L_x_7) ;  /* 0x00000000001c8947 */ /* 0x000fea0003800000 */
[----:B------:R-:W0:Y:S02]  /*0cd0*/  LDC.64 R4, c[0x0][0x598] ;  /* 0x00016600ff047b82 */ /* 0x000e240000000a00 */
[----:B0-----:R-:W2:Y:S02]  /*0ce0*/  LDG.E.64 R4, desc[UR36][R4.64] ;  /* 0x0000002404047981 */ /* 0x001ea4000c1e1b00 */
[----:B--2---:R-:W-:-:S04]  /*0cf0*/  ISETP.NE.U32.AND P0, PT, R4, RZ, PT ;  /* 0x000000ff0400720c */ /* 0x004fc80003f05070 */
[----:B------:R-:W-:-:S13]  /*0d00*/  ISETP.NE.AND.EX P0, PT, R5, RZ, PT, P0 ;  /* 0x000000ff0500720c */ /* 0x000fda0003f05300 */
[----:B------:R-:W-:Y:S05]  /*0d10*/  @!P0 BRA `(.L_x_7) ;  /* 0x0000000000088947 */ /* 0x000fea0003800000 */
[----:B------:R0:W5:Y:S01]  /*0d20*/  LD.E R72, desc[UR36][R4.64] ;  /* 0x0000002404487980 */ /* 0x000162000c101900 */
[----:B------:R-:W-:Y:S05]  /*0d30*/  BRA `(.L_x_8) ;  /* 0x0000000000247947 */ /* 0x000fea0003800000 */
.L_x_7:
[----:B------:R-:W-:Y:S02]  /*0d40*/  ULDC.64 UR4, c[0x0][0x588] ;  /* 0x0001620000047ab9 */ /* 0x000fe40000000a00 */
[----:B------:R-:W-:-:S04]  /*0d50*/  ISETP.NE.U32.AND P0, PT, RZ, UR4, PT ;  /* 0x00000004ff007c0c */ /* 0x000fc8000bf05070 */
[----:B------:R-:W-:-:S13]  /*0d60*/  ISETP.NE.AND.EX P0, PT, RZ, UR5, PT, P0 ;  /* 0x00000005ff007c0c */ /* 0x000fda000bf05300 */
[----:B------:R-:W-:Y:S05]  /*0d70*/  @!P0 BRA `(.L_x_9) ;  /* 0x00000000000c8947 */ /* 0x000fea0003800000 */
[----:B------:R-:W0:Y:S02]  /*0d80*/  LDC.64 R72, c[0x0][0x588] ;  /* 0x00016200ff487b82 */ /* 0x000e240000000a00 */
[----:B0-----:R1:W5:Y:S01]  /*0d90*/  LDG.E R72, desc[UR36][R72.64] ;  /* 0x0000002448487981 */ /* 0x001362000c1e1900 */
[----:B------:R-:W-:Y:S05]  /*0da0*/  BRA `(.L_x_8) ;  /* 0x0000000000087947 */ /* 0x000fea0003800000 */
.L_x_9:
[----:B------:R-:W-:Y:S02]  /*0db0*/  ULDC UR4, c[0x0][0x580] ;  /* 0x0001600000047ab9 */ /* 0x000fe40000000800 */
[----:B------:R-:W-:-:S07]  /*0dc0*/  IMAD.U32 R72, RZ, RZ, UR4 ;  /* 0x00000004ff487e24 */ /* 0x000fce000f8e00ff */
.L_x_8:
[----:B------:R-:W-:Y:S02]  /*0dd0*/  ULDC.64 UR4, c[0x0][0x5a0] ;  /* 0x0001680000047ab9 */ /* 0x000fe40000000a00 */
[----:B------:R-:W-:-:S04]  /*0de0*/  ISETP.NE.U32.AND P0, PT, RZ, UR4, PT ;  /* 0x00000004ff007c0c */ /* 0x000fc8000bf05070 */
[----:B------:R-:W-:-:S13]  /*0df0*/  ISETP.NE.AND.EX P0, PT, RZ, UR5, PT, P0 ;  /* 0x00000005ff007c0c */ /* 0x000fda000bf05300 */
[----:B------:R-:W-:Y:S05]  /*0e00*/  @!P0 BRA `(.L_x_10) ;  /* 0x00000000001c8947 */ /* 0x000fea0003800000 */
[----:B0-----:R-:W0:Y:S02]  /*0e10*/  LDC.64 R4, c[0x0][0x5a0] ;  /* 0x00016800ff047b82 */ /* 0x001e240000000a00 */
[----:B0-----:R-:W2:Y:S02]  /*0e20*/  LDG.E.64 R4, desc[UR36][R4.64] ;  /* 0x0000002404047981 */ /* 0x001ea4000c1e1b00 */
[----:B--2---:R-:W-:-:S04]  /*0e30*/  ISETP.NE.U32.AND P0, PT, R4, RZ, PT ;  /* 0x000000ff0400720c */ /* 0x004fc80003f05070 */
[----:B------:R-:W-:-:S13]  /*0e40*/  ISETP.NE.AND.EX P0, PT, R5, RZ, PT, P0 ;  /* 0x000000ff0500720c */ /* 0x000fda0003f05300 */
[----:B------:R-:W-:Y:S05]  /*0e50*/  @!P0 BRA `(.L_x_10) ;  /* 0x0000000000088947 */ /* 0x000fea0003800000 */
[----:B-1----:R0:W5:Y:S01]  /*0e60*/  LD.E R73, desc[UR36][R4.64] ;  /* 0x0000002404497980 */ /* 0x002162000c101900 */
[----:B------:R-:W-:Y:S05]  /*0e70*/  BRA `(.L_x_11) ;  /* 0x0000000000247947 */ /* 0x000fea0003800000 */
.L_x_10:
[----:B------:R-:W-:Y:S02]  /*0e80*/  ULDC.64 UR4, c[0x0][0x590] ;  /* 0x0001640000047ab9 */ /* 0x000fe40000000a00 */
[----:B------:R-:W-:-:S04]  /*0e90*/  ISETP.NE.U32.AND P0, PT, RZ, UR4, PT ;  /* 0x00000004ff007c0c */ /* 0x000fc8000bf05070 */
[----:B------:R-:W-:-:S13]  /*0ea0*/  ISETP.NE.AND.EX P0, PT, RZ, UR5, PT, P0 ;  /* 0x00000005ff007c0c */ /* 0x000fda000bf05300 */
[----:B------:R-:W-:Y:S05]  /*0eb0*/  @!P0 BRA `(.L_x_12) ;  /* 0x00000000000c8947 */ /* 0x000fea0003800000 */
[----:B0-----:R-:W1:Y:S02]  /*0ec0*/  LDC.64 R4, c[0x0][0x590] ;  /* 0x00016400ff047b82 */ /* 0x001e640000000a00 */
[----:B-1----:R1:W5:Y:S01]  /*0ed0*/  LDG.E R73, desc[UR36][R4.64] ;  /* 0x0000002404497981 */ /* 0x002362000c1e1900 */
[----:B------:R-:W-:Y:S05]  /*0ee0*/  BRA `(.L_x_11) ;  /* 0x0000000000087947 */ /* 0x000fea0003800000 */
.L_x_12:
[----:B------:R-:W-:Y:S02]  /*0ef0*/  ULDC UR4, c[0x0][0x584] ;  /* 0x0001610000047ab9 */ /* 0x000fe40000000800 */
[----:B-1----:R-:W-:-:S07]  /*0f00*/  IMAD.U32 R73, RZ, RZ, UR4 ;  /* 0x00000004ff497e24 */ /* 0x002fce000f8e00ff */
.L_x_11:
[----:B------:R-:W-:-:S13]  /*0f10*/  LOP3.LUT P0, RZ, R0, 0xff, RZ, 0xc0, !PT ;  /* 0x000000ff00ff7812 */ /* 0x000fda000780c0ff */
[----:B------:R-:W-:Y:S05]  /*0f20*/  @!P0 EXIT ;  /* 0x000000000000894d */ /* 0x000fea0003800000 */
[----:B------:R-:W-:Y:S01]  /*0f30*/  LOP3.LUT R74, R74, 0x1, RZ, 0xc0, !PT ;  /* 0x000000014a4a7812 */ /* 0x000fe200078ec0ff */
[----:B------:R-:W-:Y:S01]  /*0f40*/  ULDC UR4, c[0x0][0x28c] ;  /* 0x0000a30000047ab9 */ /* 0x000fe20000000800 */
[----:B------:R-:W-:Y:S01]  /*0f50*/  SHF.R.U32.HI R75, RZ, 0x2, R18 ;  /* 0x00000002ff4b7819 */ /* 0x000fe20000011612 */
[----:B------:R-:W-:Y:S01]  /*0f60*/  UIADD3 UR4, UR4, 0x7f, URZ ;  /* 0x0000007f04047890 */ /* 0x000fe2000fffe03f */
[----:B------:R-:W-:Y:S01]  /*0f70*/  SHF.R.U32.HI R3, RZ, 0x1, R3 ;  /* 0x00000001ff037819 */ /* 0x000fe20000011603 */
[----:B------:R-:W-:Y:S01]  /*0f80*/  IMAD.SHL.U32 R22, R74, 0x40, RZ ;  /* 0x000000404a167824 */ /* 0x000fe200078e00ff */
[----:B------:R-:W-:Y:S01]  /*0f90*/  LOP3.LUT R75, R75, 0x7, RZ, 0xc0, !PT ;  /* 0x000000074b4b7812 */ /* 0x000fe200078ec0ff */
[----:B------:R-:W-:Y:S01]  /*0fa0*/  USHF.R.S32.HI UR5, URZ, 0x1f, UR4 ;  /* 0x0000001f3f057899 */ /* 0x000fe20008011404 */
[----:B------:R-:W-:Y:S01]  /*0fb0*/  IMAD.MOV.U32 R23, RZ, RZ, RZ ;  /* 0x000000ffff177224 */ /* 0x000fe200078e00ff */
[----:B------:R-:W-:Y:S01]  /*0fc0*/  UMOV UR38, URZ ;  /* 0x0000003f00267c82 */ /* 0x000fe20008000000 */
[----:B------:R-:W-:Y:S01]  /*0fd0*/  LOP3.LUT R22, R22, 0x40, R75, 0xe2, !PT ;  /* 0x0000004016167812 */ /* 0x000fe200078ee24b */
[----:B------:R-:W-:Y:S01]  /*0fe0*/  ULEA.HI UR5, UR5, UR4, URZ, 0x7 ;  /* 0x0000000405057291 */ /* 0x000fe2000f8f383f */
[----:B------:R-:W-:-:S02]  /*0ff0*/  UMOV UR39, URZ ;  /* 0x0000003f00277c82 */ /* 0x000fc40008000000 */
[----:B------:R-:W-:Y:S01]  /*1000*/  LOP3.LUT R22, R22, 0x30, R3, 0xf8, !PT ;  /* 0x0000003016167812 */ /* 0x000fe200078ef803 */
[----:B------:R-:W-:-:S12]  /*1010*/  USHF.R.S32.HI UR40, URZ, 0x7, UR5 ;  /* 0x000000073f287899 */ /* 0x000fd80008011405 */
.L_x_130:
[----:B------:R-:W-:Y:S01]  /*1020*/  LOP3.LUT R0, R18, 0x80, RZ, 0xc0, !PT ;  /* 0x0000008012007812 */ /* 0x000fe200078ec0ff */
[----:B------:R-:W2:Y:S01]  /*1030*/  S2UR UR7, SR_CgaCtaId ;  /* 0x00000000000779c3 */ /* 0x000ea20000008800 */
[----:B------:R-:W-:Y:S02]  /*1040*/  UMOV UR6, 0x400 ;  /* 0x0000040000067882 */ /* 0x000fe40000000000 */
[----:B------:R-:W-:-:S06]  /*1050*/  SHF.R.U32.HI R0, RZ, 0x7, R0 ;  /* 0x00000007ff007819 */ /* 0x000fcc0000011600 */
[----:B---3--:R-:W3:Y:S01]  /*1060*/  SHFL.IDX PT, R0, R0, RZ, 0x1f ;  /* 0x00001fff00007589 */ /* 0x008ee200000e0000 */
[----:B--2---:R-:W-:Y:S01]  /*1070*/  ULEA UR6, UR7, UR6, 0x18 ;  /* 0x0000000607067291 */ /* 0x004fe2000f8ec03f */
[----:B---3--:R-:W-:-:S13]  /*1080*/  R2UR UR4, R0 ;  /* 0x00000000000472ca */ /* 0x008fda00000e0000 */
[----:B------:R-:W-:-:S04]  /*1090*/  ULEA.HI UR5, UR4, UR4, URZ, 0x1 ;  /* 0x0000000404057291 */ /* 0x000fc8000f8f083f */
[----:B------:R-:W-:-:S04]  /*10a0*/  ULOP3.LUT UR5, UR5, 0x7fffe, URZ, 0xc0, !UPT ;  /* 0x0007fffe05057892 */ /* 0x000fc8000f8ec03f */
[----:B------:R-:W-:-:S03]  /*10b0*/  UIADD3 UR5, UR4, -UR5, URZ ;  /* 0x8000000504057290 */ /* 0x000fc6000fffe03f */
[----:B------:R-:W-:Y:S01]  /*10c0*/  ULDC UR4, c[0x0][0x28c] ;  /* 0x0000a30000047ab9 */ /* 0x000fe20000000800 */
[----:B------:R-:W-:Y:S01]  /*10d0*/  ULEA UR5, UR5, UR6, 0xd ;  /* 0x0000000605057291 */ /* 0x000fe2000f8e683f */
[----:B------:R-:W-:-:S03]  /*10e0*/  ISETP.LT.AND P0, PT, RZ, UR4, PT ;  /* 0x00000004ff007c0c */ /* 0x000fc6000bf01270 */
[----:B------:R-:W-:-:S04]  /*10f0*/  UIADD3 UR5, UR5, 0x180, URZ ;  /* 0x0000018005057890 */ /* 0x000fc8000fffe03f */
[----:B------:R-:W-:-:S04]  /*1100*/  USHF.R.U32.HI UR5, URZ, 0x4, UR5 ;  /* 0x000000043f057899 */ /* 0x000fc80008011605 */
[----:B------:R-:W-:-:S04]  /*1110*/  ULOP3.LUT UR5, UR5, 0x3fff, URZ, 0xc0, !UPT ;  /* 0x00003fff05057892 */ /* 0x000fc8000f8ec03f */
[----:B------:R-:W-:Y:S01]  /*1120*/  ULOP3.LUT UR41, UR5, 0x10000, URZ, 0xfc, !UPT ;  /* 0x0001000005297892 */ /* 0x000fe2000f8efc3f */
[----:B01--4-:R-:W-:Y:S11]  /*1130*/  @P0 BRA `(.L_x_13) ;  /* 0x0000000000400947 */ /* 0x013ff60003800000 */
[----:B------:R-:W-:Y:S01]  /*1140*/  MOV R0, 0x0 ;  /* 0x0000000000007802 */ /* 0x000fe20000000f00 */
[----:B------:R-:W-:Y:S01]  /*1150*/  ULDC.64 UR4, c[0x4][0x68] ;  /* 0x01001a0000047ab9 */ /* 0x000fe20000000a00 */
[----:B------:R-:W-:Y:S01]  /*1160*/  ULDC.64 UR6, c[0x4][0x8] ;  /* 0x0100020000067ab9 */ /* 0x000fe20000000a00 */
[----:B01----:R-:W-:Y:S01]  /*1170*/  IMAD.U32 R4, RZ, RZ, UR4 ;  /* 0x00000004ff047e24 */ /* 0x003fe2000f8e00ff */
[----:B------:R0:W1:Y:S01]  /*1180*/  LDC.64 R14, c[0x4][R0] ;  /* 0x01000000000e7b82 */ /* 0x0000620000000a00 */
[----:B------:R-:W-:Y:S01]  /*1190*/  IMAD.U32 R5, RZ, RZ, UR5 ;  /* 0x00000005ff057e24 */ /* 0x000fe2000f8e00ff */
[----:B------:R-:W-:Y:S01]  /*11a0*/  ULDC.64 UR4, c[0x4][0x70] ;  /* 0x01001c0000047ab9 */ /* 0x000fe20000000a00 */
[----:B------:R-:W-:Y:S02]  /*11b0*/  IMAD.U32 R10, RZ, RZ, UR6 ;  /* 0x00000006ff0a7e24 */ /* 0x000fe4000f8e00ff */
[----:B------:R-:W-:Y:S02]  /*11c0*/  IMAD.U32 R6, RZ, RZ, UR4 ;  /* 0x00000004ff067e24 */ /* 0x000fe4000f8e00ff */
[----:B------:R-:W-:-:S02]  /*11d0*/  IMAD.U32 R7, RZ, RZ, UR5 ;  /* 0x00000005ff077e24 */ /* 0x000fc4000f8e00ff */
[----:B------:R-:W-:Y:S02]  /*11e0*/  IMAD.U32 R11, RZ, RZ, UR7 ;  /* 0x00000007ff0b7e24 */ /* 0x000fe4000f8e00ff */
[----:B------:R-:W-:Y:S02]  /*11f0*/  IMAD.MOV.U32 R8, RZ, RZ, 0x1e1 ;  /* 0x000001e1ff087424 */ /* 0x000fe400078e00ff */
[----:B------:R-:W-:Y:S02]  /*1200*/  IMAD.MOV.U32 R12, RZ, RZ, 0x1 ;  /* 0x00000001ff0c7424 */ /* 0x000fe400078e00ff */
[----:B0-----:R-:W-:-:S07]  /*1210*/  IMAD.MOV.U32 R13, RZ, RZ, RZ ;  /* 0x000000ffff0d7224 */ /* 0x001fce00078e00ff */
[----:B------:R-:W-:-:S07]  /*1220*/  LEPC R20, `(.L_x_13) ;  /* 0x000000001014794e */ /* 0x000fce0000000000 */
[----:B-1---5:R-:W-:Y:S05]  /*1230*/  CALL.ABS.NOINC R14 ;  /* 0x000000000e007343 */ /* 0x022fea0003c00000 */
.L_x_13:
[----:B------:R-:W-:-:S04]  /*1240*/  LOP3.LUT R0, R19, 0x1, RZ, 0xfc, !PT ;  /* 0x0000000113007812 */ /* 0x000fc800078efcff */
[----:B------:R-:W-:-:S13]  /*1250*/  ISETP.NE.AND P0, PT, R0, 0x3, PT ;  /* 0x000000030000780c */ /* 0x000fda0003f05270 */
[----:B------:R-:W-:Y:S05]  /*1260*/  @!P0 BRA `(.L_x_14) ;  /* 0x0000000000048947 */ /* 0x000fea0003800000 */
[----:B------:R-:W-:Y:S01]  /*1270*/  BPT.TRAP 0x1 ;  /* 0x000000040000795c */ /* 0x000fe20000300000 */
.L_x_14:
[----:B------:R-:W2:Y:S01]  /*1280*/  S2UR UR5, SR_CgaCtaId ;  /* 0x00000000000579c3 */ /* 0x000ea20000008800 */
[----:B------:R-:W-:Y:S01]  /*1290*/  UMOV UR4, 0x400 ;  /* 0x0000040000047882 */ /* 0x000fe20000000000 */
[----:B------:R-:W-:Y:S02]  /*12a0*/  IMAD.U32 R0, RZ, RZ, UR38 ;  /* 0x00000026ff007e24 */ /* 0x000fe4000f8e00ff */
[----:B------:R-:W-:-:S03]  /*12b0*/  IMAD.U32 R3, RZ, RZ, UR39 ;  /* 0x00000027ff037e24 */ /* 0x000fc6000f8e00ff */
[----:B------:R-:W-:Y:S01]  /*12c0*/  SHF.L.U32 R0, R0, 0x1f, RZ ;  /* 0x0000001f00007819 */ /* 0x000fe200000006ff */
[----:B--2---:R-:W-:-:S06]  /*12d0*/  ULEA UR4, UR5, UR4, 0x18 ;  /* 0x0000000405047291 */ /* 0x004fcc000f8ec03f */
[----:B------:R-:W-:-:S04]  /*12e0*/  IMAD.U32 R6, RZ, RZ, UR4 ;  /* 0x00000004ff067e24 */ /* 0x000fc8000f8e00ff */
[----:B------:R-:W-:-:S04]  /*12f0*/  IMAD R3, R3, 0x8, R6 ;  /* 0x0000000803037824 */ /* 0x000fc800078e0206 */
[----:B------:R2:W3:Y:S01]  /*1300*/  SYNCS.PHASECHK.TRANS64.TRYWAIT P1, [R3+URZ], R0 ;  /* 0x00000000030075a7 */ /* 0x0004e2000802017f */
[----:B------:R-:W-:Y:S05]  /*1310*/  @!P0 BRA `(.L_x_15) ;  /* 0x0000000000048947 */ /* 0x000fea0003800000 */
[----:B------:R-:W-:Y:S01]  /*1320*/  BPT.TRAP 0x1 ;  /* 0x000000040000795c */ /* 0x000fe20000300000 */
.L_x_15:
[----:B---3--:R-:W-:Y:S05]  /*1330*/  @P1 BRA `(.L_x_16) ;  /* 0x0000000000081947 */ /* 0x008fea0003800000 */
[----:B------:R-:W3:Y:S02]  /*1340*/  SYNCS.PHASECHK.TRANS64.TRYWAIT P1, [R3+URZ], R0 ;  /* 0x00000000030075a7 */ /* 0x000ee4000802017f */
[----:B---3--:R-:W-:Y:S05]  /*1350*/  @!P1 BRA `(.L_x_17) ;  /* 0x00000060001c9947 */ /* 0x008fea0003800000 */
.L_x_16:
[----:B------:R-:W-:-:S04]  /*1360*/  UISETP.LT.AND UP0, UPT, UR40, 0x1, UPT ;  /* 0x000000012800788c */ /* 0x000fc8000bf01270 */
[----:B------:R-:W-:-:S06]  /*1370*/  USEL UR4, UR40, 0x1, UP0 ;  /* 0x0000000128047887 */ /* 0x000fcc0008000000 */
[----:B--23--:R-:W-:Y:S01]  /*1380*/  IMAD.U32 R0, RZ, RZ, UR4 ;  /* 0x00000004ff007e24 */ /* 0x00cfe2000f8e00ff */
[----:B------:R-:W-:Y:S05]  /*1390*/  WARPSYNC.ALL ;  /* 0x0000000000007948 */ /* 0x000fea0003800000 */
[----:B------:R-:W-:-:S04]  /*13a0*/  IADD3 R0, -R0, UR40, RZ ;  /* 0x0000002800007c10 */ /* 0x000fc8000fffe1ff */
[----:B------:R-:W-:Y:S02]  /*13b0*/  ISETP.GE.AND P1, PT, R0, 0x1, PT ;  /* 0x000000010000780c */ /* 0x000fe40003f26270 */
[----:B------:R-:W-:Y:S01]  /*13c0*/  R2UR UR4, R6 ;  /* 0x00000000060472ca */ /* 0x000fe200000e0000 */
[----:B------:R-:W-:Y:S01]  /*13d0*/  UIMAD UR6, UR39, 0x600, UR41 ;  /* 0x00000600270678a4 */ /* 0x000fe2000f8e0229 */
[----:B------:R-:W-:Y:S01]  /*13e0*/  WARPGROUP.ARRIVE ;  /* 0x00000000000079c5 */ /* 0x000fe20000000000 */
[----:B------:R-:W-:Y:S01]  /*13f0*/  UMOV UR13, 0x40000040 ;  /* 0x40000040000d7882 */ /* 0x000fe20000000000 */
[----:B------:R-:W-:Y:S01]  /*1400*/  UMOV UR15, 0x40000040 ;  /* 0x40000040000f7882 */ /* 0x000fe20000000000 */
[----:B------:R-:W-:Y:S01]  /*1410*/  UMOV UR17, UR13 ;  /* 0x0000000d00117c82 */ /* 0x000fe20008000000 */
[----:B------:R-:W-:Y:S01]  /*1420*/  UMOV UR19, 0x40000040 ;  /* 0x4000004000137882 */ /* 0x000fe20000000000 */
[----:B------:R-:W-:Y:S01]  /*1430*/  UMOV UR21, UR13 ;  /* 0x0000000d00157c82 */ /* 0x000fe20008000000 */
[----:B------:R-:W-:Y:S01]  /*1440*/  UMOV UR12, UR6 ;  /* 0x00000006000c7c82 */ /* 0x000fe20008000000 */
[----:B------:R-:W-:Y:S01]  /*1450*/  UMOV UR23, 0x40000040 ;  /* 0x4000004000177882 */ /* 0x000fe20000000000 */
[----:B------:R-:W-:Y:S01]  /*1460*/  UMOV UR16, UR12 ;  /* 0x0000000c00107c82 */ /* 0x000fe20008000000 */
[----:B------:R-:W-:Y:S01]  /*1470*/  UMOV UR20, UR12 ;  /* 0x0000000c00147c82 */ /* 0x000fe20008000000 */
[----:B------:R-:W-:-:S02]  /*1480*/  UIADD3 UR5, UR6, 0x400, URZ ;  /* 0x0000040006057890 */ /* 0x000fc4000fffe03f */
[----:B------:R-:W-:Y:S01]  /*1490*/  UIADD3 UR4, UR4, 0x2a180, URZ ;  /* 0x0002a18004047890 */ /* 0x000fe2000fffe03f */
[----:B------:R-:W-:-:S03]  /*14a0*/  UMOV UR11, 0x40000040 ;  /* 0x40000040000b7882 */ /* 0x000fc60000000000 */
[----:B------:R-:W-:-:S04]  /*14b0*/  USHF.R.U32.HI UR4, URZ, 0x4, UR4 ;  /* 0x000000043f047899 */ /* 0x000fc80008011604 */
[----:B------:R-:W-:-:S04]  /*14c0*/  ULOP3.LUT UR4, UR4, 0x3fff, URZ, 0xc0, !UPT ;  /* 0x00003fff04047892 */ /* 0x000fc8000f8ec03f */
[----:B------:R-:W-:-:S04]  /*14d0*/  ULOP3.LUT UR4, UR4, 0x10000, URZ, 0xfc, !UPT ;  /* 0x0001000004047892 */ /* 0x000fc8000f8efc3f */
[----:B------:R-:W-:-:S04]  /*14e0*/  UIMAD UR8, UR39, 0x180, UR4 ;  /* 0x00000180270878a4 */ /* 0x000fc8000f8e0204 */
[----:B------:R-:W-:Y:S02]  /*14f0*/  UIADD3 UR18, UR8, 0x80, URZ ;  /* 0x0000008008127890 */ /* 0x000fe4000fffe03f */
[----:B------:R-:W-:Y:S02]  /*1500*/  UIADD3 UR22, UR8, 0x100, URZ ;  /* 0x0000010008167890 */ /* 0x000fe4000fffe03f */
[----:B------:R-:W-:Y:S01]  /*1510*/  UMOV UR14, UR8 ;  /* 0x00000008000e7c82 */ /* 0x000fe20008000000 */
[----:B------:R-:W-:Y:S01]  /*1520*/  UIADD3 UR10, UR8, 0x106, URZ ;  /* 0x00000106080a7890 */ /* 0x000fe2000fffe03f */
[----:B------:R-:W-:Y:S01]  /*1530*/  IGMMA.64x16x32.S8.S8 R64, gdesc[UR12], RZ, !UPT, gsb0 ;  /* 0x006000000c4079f1 */ /* 0x000fe2000c0410ff */
[----:B------:R-:W-:Y:S01]  /*1540*/  UIADD3 UR12, UR6, 0x2, URZ ;  /* 0x00000002060c7890 */ /* 0x000fe2000fffe03f */
[----:B------:R-:W-:Y:S01]  /*1550*/  UMOV UR13, 0x40000040 ;  /* 0x40000040000d7882 */ /* 0x000fe20000000000 */
[----:B------:R-:W-:Y:S02]  /*1560*/  WARPGROUP.DEPBAR.LE gsb0, 0x0 ;  /* 0x00008000000079c5 */ /* 0x000fe40000010000 */
[----:B------:R-:W-:-:S06]  /*1570*/  WARPGROUP.ARRIVE ;  /* 0x00000000000079c5 */ /* 0x000fcc0000000000 */
[----:B------:R-:W-:Y:S03]  /*1580*/  IGMMA.64x16x32.S8.S8 R48, gdesc[UR16], RZ, !UPT, gsb0 ;  /* 0x00600000103079f1 */ /* 0x000fe6000c0410ff */
[----:B------:R-:W-:Y:S02]  /*1590*/  WARPGROUP.DEPBAR.LE gsb0, 0x0 ;  /* 0x00008000000079c5 */ /* 0x000fe40000010000 */
[----:B------:R-:W-:-:S06]  /*15a0*/  WARPGROUP.ARRIVE ;  /* 0x00000000000079c5 */ /* 0x000fcc0000000000 */
[----:B------:R-:W-:Y:S01]  /*15b0*/  IGMMA.64x16x32.S8.S8 R32, gdesc[UR20], RZ, !UPT, gsb0 ;  /* 0x00600000142079f1 */ /* 0x000fe2000c0410ff */
[----:B------:R-:W-:Y:S01]  /*15c0*/  UMOV UR20, UR5 ;  /* 0x0000000500147c82 */ /* 0x000fe20008000000 */
[----:B------:R-:W-:Y:S01]  /*15d0*/  UMOV UR21, 0x40000040 ;  /* 0x4000004000157882 */ /* 0x000fe20000000000 */
[----:B------:R-:W-:Y:S01]  /*15e0*/  UMOV UR16, UR20 ;  /* 0x0000001400107c82 */ /* 0x000fe20008000000 */
[----:B------:R-:W-:Y:S01]  /*15f0*/  UMOV UR17, UR21 ;  /* 0x0000001500117c82 */ /* 0x000fe20008000000 */
[----:B------:R-:W-:Y:S01]  /*1600*/  UIADD3 UR5, UR6, 0x402, URZ ;  /* 0x0000040206057890 */ /* 0x000fe2000fffe03f */
[----:B------:R-:W-:Y:S02]  /*1610*/  WARPGROUP.DEPBAR.LE gsb0, 0x0 ;  /* 0x00008000000079c5 */ /* 0x000fe40000010000 */
[----:B------:R-:W-:-:S06]  /*1620*/  WARPGROUP.ARRIVE ;  /* 0x00000000000079c5 */ /* 0x000fcc0000000000 */
[----:B------:R-:W-:Y:S01]  /*1630*/  IGMMA.64x16x32.S8.S8 R24, gdesc[UR20], RZ, !UPT, gsb0 ;  /* 0x00600000141879f1 */ /* 0x000fe2000c0410ff */
[----:B------:R-:W-:Y:S01]  /*1640*/  UMOV UR22, UR14 ;  /* 0x0000000e00167c82 */ /* 0x000fe20008000000 */
[----:B------:R-:W-:Y:S01]  /*1650*/  UMOV UR23, UR15 ;  /* 0x0000000f00177c82 */ /* 0x000fe20008000000 */
[----:B------:R-:W-:Y:S01]  /*1660*/  UIADD3 UR14, UR8, 0x2, URZ ;  /* 0x00000002080e7890 */ /* 0x000fe2000fffe03f */
[----:B------:R-:W-:Y:S01]  /*1670*/  UMOV UR15, 0x40000040 ;  /* 0x40000040000f7882 */ /* 0x000fe20000000000 */
[----:B------:R-:W-:Y:S02]  /*1680*/  WARPGROUP.DEPBAR.LE gsb0, 0x0 ;  /* 0x00008000000079c5 */ /* 0x000fe40000010000 */
[----:B------:R-:W-:-:S06]  /*1690*/  WARPGROUP.ARRIVE ;  /* 0x00000000000079c5 */ /* 0x000fcc0000000000 */
[----:B------:R-:W-:Y:S01]  /*16a0*/  IGMMA.64x16x32.S8.S8 R40, gdesc[UR16], RZ, !UPT, gsb0 ;  /* 0x00600000102879f1 */ /* 0x000fe2000c0410ff */
[----:B------:R-:W-:Y:S01]  /*16b0*/  UIADD3 UR18, UR8, 0x82, URZ ;  /* 0x0000008208127890 */ /* 0x000fe2000fffe03f */
[----:B------:R-:W-:Y:S01]  /*16c0*/  UMOV UR16, UR12 ;  /* 0x0000000c00107c82 */ /* 0x000fe20008000000 */
[----:B------:R-:W-:Y:S01]  /*16d0*/  UMOV UR17, UR13 ;  /* 0x0000000d00117c82 */ /* 0x000fe20008000000 */
        /* <DEDUP_REMOVED lines=10> */
[----:B------:R-:W-:Y:S03]  /*1780*/  IGMMA.64x16x32.S8.S8 R64, gdesc[UR12], R64, gsb0 ;  /* 0x006000000c4079f1 */ /* 0x000fe60008041040 */
[----:B------:R-:W-:Y:S02]  /*1790*/  WARPGROUP.DEPBAR.LE gsb0, 0x0 ;  /* 0x00008000000079c5 */ /* 0x000fe40000010000 */
[----:B------:R-:W-:-:S06]  /*17a0*/  WARPGROUP.ARRIVE ;  /* 0x00000000000079c5 */ /* 0x000fcc0000000000 */
[----:B------:R-:W-:Y:S03]  /*17b0*/  IGMMA.64x16x32.S8.S8 R48, gdesc[UR16], R48, gsb0 ;  /* 0x00600000103079f1 */ /* 0x000fe60008041030 */
[----:B------:R-:W-:Y:S02]  /*17c0*/  WARPGROUP.DEPBAR.LE gsb0, 0x0 ;  /* 0x00008000000079c5 */ /* 0x000fe40000010000 */
[----:B------:R-:W-:-:S06]  /*17d0*/  WARPGROUP.ARRIVE ;  /* 0x00000000000079c5 */ /* 0x000fcc0000000000 */
[----:B------:R-:W-:Y:S01]  /*17e0*/  IGMMA.64x16x32.S8.S8 R32, gdesc[UR20], R32, gsb0 ;  /* 0x00600000142079f1 */ /* 0x000fe20008041020 */
[----:B------:R-:W-:Y:S01]  /*17f0*/  UMOV UR20, UR5 ;  /* 0x0000000500147c82 */ /* 0x000fe20008000000 */
[----:B------:R-:W-:Y:S01]  /*1800*/  UMOV UR21, 0x40000040 ;  /* 0x4000004000157882 */ /* 0x000fe20000000000 */
[----:B------:R-:W-:Y:S01]  /*1810*/  UMOV UR16, UR20 ;  /* 0x0000001400107c82 */ /* 0x000fe20008000000 */
[----:B------:R-:W-:Y:S01]  /*1820*/  UMOV UR17, UR21 ;  /* 0x0000001500117c82 */ /* 0x000fe20008000000 */
[----:B------:R-:W-:Y:S01]  /*1830*/  UMOV UR12, UR20 ;  /* 0x00000014000c7c82 */ /* 0x000fe20008000000 */
[----:B------:R-:W-:Y:S01]  /*1840*/  UMOV UR13, UR21 ;  /* 0x00000015000d7c82 */ /* 0x000fe20008000000 */
[----:B------:R-:W-:Y:S01]  /*1850*/  UIADD3 UR5, UR6, 0x404, URZ ;  /* 0x0000040406057890 */ /* 0x000fe2000fffe03f */
[----:B------:R-:W-:Y:S02]  /*1860*/  WARPGROUP.DEPBAR.LE gsb0, 0x0 ;  /* 0x00008000000079c5 */ /* 0x000fe40000010000 */
[----:B------:R-:W-:-:S06]  /*1870*/  WARPGROUP.ARRIVE ;  /* 0x00000000000079c5 */ /* 0x000fcc0000000000 */
[----:B------:R-:W-:Y:S01]  /*1880*/  IGMMA.64x16x32.S8.S8 R24, gdesc[UR20], R24, gsb0 ;  /* 0x00600000141879f1 */ /* 0x000fe20008041018 */
[----:B------:R-:W-:Y:S01]  /*1890*/  UIADD3 UR22, UR8, 0x104, URZ ;  /* 0x0000010408167890 */ /* 0x000fe2000fffe03f */
[----:B------:R-:W-:Y:S01]  /*18a0*/  UMOV UR23, 0x40000040 ;  /* 0x4000004000177882 */ /* 0x000fe20000000000 */
        /* <DEDUP_REMOVED lines=8> */
[----:B------:R-:W-:Y:S02]  /*1930*/  UIADD3 UR12, UR6, 0x4, URZ ;  /* 0x00000004060c7890 */ /* 0x000fe4000fffe03f */
[----:B------:R-:W-:Y:S01]  /*1940*/  UIADD3 UR14, UR8, 0x4, URZ ;  /* 0x00000004080e7890 */ /* 0x000fe2000fffe03f */
[----:B------:R-:W-:Y:S01]  /*1950*/  UMOV UR13, 0x40000040 ;  /* 0x40000040000d7882 */ /* 0x000fe20000000000 */
[----:B------:R-:W-:Y:S01]  /*1960*/  UMOV UR15, 0x40000040 ;  /* 0x40000040000f7882 */ /* 0x000fe20000000000 */
[----:B------:R-:W-:Y:S02]  /*1970*/  UMOV UR17, UR13 ;  /* 0x0000000d00117c82 */ /* 0x000fe40008000000 */
[----:B------:R-:W-:Y:S01]  /*1980*/  UMOV UR16, UR12 ;  /* 0x0000000c00107c82 */ /* 0x000fe20008000000 */
[----:B------:R-:W-:Y:S01]  /*1990*/  UMOV UR20, UR12 ;  /* 0x0000000c00147c82 */ /* 0x000fe20008000000 */
[----:B------:R-:W-:Y:S01]  /*19a0*/  UMOV UR21, UR13 ;  /* 0x0000000d00157c82 */ /* 0x000fe20008000000 */
[----:B------:R-:W-:-:S02]  /*19b0*/  WARPGROUP.DEPBAR.LE gsb0, 0x0 ;  /* 0x00008000000079c5 */ /* 0x000fc40000010000 */
        /* <DEDUP_REMOVED lines=14> */
[----:B------:R-:W-:Y:S02]  /*1aa0*/  WARPGROUP.DEPBAR.LE gsb0, 0x0 ;  /* 0x00008000000079c5 */ /* 0x000fe40000010000 */
[----:B------:R-:W-:-:S06]  /*1ab0*/  WARPGROUP.ARRIVE ;  /* 0x00000000000079c5 */ /* 0x000fcc0000000000 */
[----:B------:R-:W-:Y:S03]  /*1ac0*/  IGMMA.64x16x32.S8.S8 R24, gdesc[UR20], R24, gsb0 ;  /* 0x00600000141879f1 */ /* 0x000fe60008041018 */
        /* <DEDUP_REMOVED lines=16> */
[----:B------:R-:W-:Y:S01]  /*1bd0*/  UIADD3 UR6, UR6, 0x406, URZ ;  /* 0x0000040606067890 */ /* 0x000fe2000fffe03f */
        /* <DEDUP_REMOVED lines=13> */
[----:B------:R-:W-:Y:S02]  /*1cb0*/  WARPGROUP.DEPBAR.LE gsb0, 0x0 ;  /* 0x00008000000079c5 */ /* 0x000fe40000010000 */
[----:B------:R-:W-:-:S06]  /*1cc0*/  WARPGROUP.ARRIVE ;  /* 0x00000000000079c5 */ /* 0x000fcc0000000000 */
[----:B------:R-:W-:Y:S01]  /*1cd0*/  IGMMA.64x16x32.S8.S8 R24, gdesc[UR8], R24, gsb0 ;  /* 0x00600000081879f1 */ /* 0x000fe20008041018 */
[----:B------:R-:W-:Y:S01]  /*1ce0*/  UMOV UR10, UR14 ;  /* 0x0000000e000a7c82 */ /* 0x000fe20008000000 */
[----:B------:R-:W-:Y:S01]  /*1cf0*/  UMOV UR11, UR15 ;  /* 0x0000000f000b7c82 */ /* 0x000fe20008000000 */
[----:B------:R-:W-:Y:S02]  /*1d00*/  WARPGROUP.DEPBAR.LE gsb0, 0x0 ;  /* 0x00008000000079c5 */ /* 0x000fe40000010000 */
[----:B------:R-:W-:-:S06]  /*1d10*/  WARPGROUP.ARRIVE ;  /* 0x00000000000079c5 */ /* 0x000fcc0000000000 */
[----:B------:R-:W-:Y:S03]  /*1d20*/  IGMMA.64x16x32.S8.S8 R40, gdesc[UR16], R40, gsb0 ;  /* 0x00600000102879f1 */ /* 0x000fe60008041028 */
[----:B------:R-:W-:Y:S02]  /*1d30*/  WARPGROUP.DEPBAR.LE gsb0, 0x0 ;  /* 0x00008000000079c5 */ /* 0x000fe40000010000 */
[----:B------:R-:W-:-:S06]  /*1d40*/  WARPGROUP.ARRIVE ;  /* 0x00000000000079c5 */ /* 0x000fcc0000000000 */
[----:B------:R-:W-:Y:S03]  /*1d50*/  IGMMA.64x16x32.S8.S8 R56, gdesc[UR8], R56, gsb0 ;  /* 0x00600000083879f1 */ /* 0x000fe60008041038 */
[----:B------:R-:W-:Y:S02]  /*1d60*/  WARPGROUP.DEPBAR.LE gsb0, 0x0 ;  /* 0x00008000000079c5 */ /* 0x000fe40000010000 */
[----:B------:R-:W-:Y:S05]  /*1d70*/  @!P1 BRA `(.L_x_18) ;  /* 0x0000000c00049947 */ /* 0x000fea0003800000 */
[----:B------:R-:W-:Y:S02]  /*1d80*/  UIADD3 UR5, UR39, 0x1, URZ ;  /* 0x0000000127057890 */ /* 0x000fe4000fffe03f */
[----:B------:R-:W-:Y:S02]  /*1d90*/  IMAD.U32 R3, RZ, RZ, UR39 ;  /* 0x00000027ff037e24 */ /* 0x000fe4000f8e00ff */
[----:B------:R-:W-:-:S04]  /*1da0*/  UISETP.NE.AND UP0, UPT, UR5, 0x7, UPT ;  /* 0x000000070500788c */ /* 0x000fc8000bf05270 */
[----:B------:R-:W-:Y:S02]  /*1db0*/  USEL UR6, URZ, 0x1, UP0 ;  /* 0x000000013f067887 */ /* 0x000fe40008000000 */
[----:B------:R-:W-:Y:S02]  /*1dc0*/  USEL UR5, UR5, URZ, UP0 ;  /* 0x0000003f05057287 */ /* 0x000fe40008000000 */
[----:B------:R-:W-:-:S06]  /*1dd0*/  ULOP3.LUT UR6, UR38, UR6, URZ, 0x3c, !UPT ;  /* 0x0000000626067292 */ /* 0x000fcc000f8e3c3f */
[----:B------:R-:W-:-:S07]  /*1de0*/  IMAD.U32 R7, RZ, RZ, UR6 ;  /* 0x00000006ff077e24 */ /* 0x000fce000f8e00ff */
.L_x_25:
[----:B------:R-:W-:Y:S05]  /*1df0*/  @!P0 BRA `(.L_x_19) ;  /* 0x0000000000048947 */ /* 0x000fea0003800000 */
[----:B------:R-:W-:Y:S01]  /*1e00*/  BPT.TRAP 0x1 ;  /* 0x000000040000795c */ /* 0x000fe20000300000 */
.L_x_19:
[----:B------:R-:W2:Y:S01]  /*1e10*/  S2UR UR7, SR_CgaCtaId ;  /* 0x00000000000779c3 */ /* 0x000ea20000008800 */
[----:B------:R-:W-:Y:S01]  /*1e20*/  UMOV UR6, 0x400 ;  /* 0x0000040000067882 */ /* 0x000fe20000000000 */
[----:B01----:R-:W-:Y:S01]  /*1e30*/  IMAD.U32 R5, RZ, RZ, UR5 ;  /* 0x00000005ff057e24 */ /* 0x003fe2000f8e00ff */
[----:B------:R-:W-:Y:S01]  /*1e40*/  SHF.L.U32 R4, R7, 0x1f, RZ ;  /* 0x0000001f07047819 */ /* 0x000fe200000006ff */
[----:B--2---:R-:W-:-:S06]  /*1e50*/  ULEA UR6, UR7, UR6, 0x18 ;  /* 0x0000000607067291 */ /* 0x004fcc000f8ec03f */
[----:B------:R-:W-:-:S04]  /*1e60*/  IMAD.U32 R6, RZ, RZ, UR6 ;  /* 0x00000006ff067e24 */ /* 0x000fc8000f8e00ff */
[----:B------:R-:W-:-:S04]  /*1e70*/  IMAD R5, R5, 0x8, R6 ;  /* 0x0000000805057824 */ /* 0x000fc800078e0206 */
[----:B------:R0:W1:Y:S01]  /*1e80*/  SYNCS.PHASECHK.TRANS64.TRYWAIT P1, [R5+URZ], R4 ;  /* 0x00000004050075a7 */ /* 0x000062000802017f */
[----:B------:R-:W-:Y:S05]  /*1e90*/  @!P0 BRA `(.L_x_20) ;  /* 0x0000000000048947 */ /* 0x000fea0003800000 */
[----:B------:R-:W-:Y:S01]  /*1ea0*/  BPT.TRAP 0x1 ;  /* 0x000000040000795c */ /* 0x000fe20000300000 */
.L_x_20:
[----:B-1----:R-:W-:Y:S05]  /*1eb0*/  @P1 BRA `(.L_x_21) ;  /* 0x0000000000081947 */ /* 0x002fea0003800000 */
[----:B------:R-:W1:Y:S02]  /*1ec0*/  SYNCS.PHASECHK.TRANS64.TRYWAIT P1, [R5+URZ], R4 ;  /* 0x00000004050075a7 */ /* 0x000e64000802017f */
[----:B-1----:R-:W-:Y:S05]  /*1ed0*/  @!P1 BRA `(.L_x_22) ;  /* 0x0000005400509947 */ /* 0x002fea0003800000 */
.L_x_21:
[----:B------:R-:W-:Y:S01]  /*1ee0*/  UIMAD UR6, UR5, 0x600, UR41 ;  /* 0x00000600050678a4 */ /* 0x000fe2000f8e0229 */
[----:B------:R-:W-:Y:S01]  /*1ef0*/  WARPGROUP.ARRIVE ;  /* 0x00000000000079c5 */ /* 0x000fe20000000000 */
[----:B------:R-:W-:Y:S01]  /*1f00*/  UIMAD UR8, UR5, 0x180, UR4 ;  /* 0x00000180050878a4 */ /* 0x000fe2000f8e0204 */
[----:B------:R-:W-:Y:S01]  /*1f10*/  UMOV UR13, 0x40000040 ;  /* 0x40000040000d7882 */ /* 0x000fe20000000000 */
[----:B------:R-:W-:Y:S02]  /*1f20*/  UMOV UR15, 0x40000040 ;  /* 0x40000040000f7882 */ /* 0x000fe40000000000 */
[----:B------:R-:W-:Y:S01]  /*1f30*/  UIADD3 UR18, UR8, 0x80, URZ ;  /* 0x0000008008127890 */ /* 0x000fe2000fffe03f */
[----:B------:R-:W-:Y:S02]  /*1f40*/  UMOV UR12, UR6 ;  /* 0x00000006000c7c82 */ /* 0x000fe40008000000 */
[----:B------:R-:W-:Y:S01]  /*1f50*/  UMOV UR14, UR8 ;  /* 0x00000008000e7c82 */ /* 0x000fe20008000000 */
[----:B------:R-:W-:Y:S01]  /*1f60*/  UMOV UR16, UR12 ;  /* 0x0000000c00107c82 */ /* 0x000fe20008000000 */
[----:B------:R-:W-:Y:S01]  /*1f70*/  IGMMA.64x16x32.S8.S8 R64, gdesc[UR12], R64, gsb0 ;  /* 0x006000000c4079f1 */ /* 0x000fe20008041040 */
[----:B------:R-:W-:Y:S01]  /*1f80*/  UMOV UR17, UR13 ;  /* 0x0000000d00117c82 */ /* 0x000fe20008000000 */
[----:B------:R-:W-:Y:S01]  /*1f90*/  UMOV UR19, 0x40000040 ;  /* 0x4000004000137882 */ /* 0x000fe20000000000 */
[----:B------:R-:W-:Y:S01]  /*1fa0*/  UIADD3 UR22, UR8, 0x100, URZ ;  /* 0x0000010008167890 */ /* 0x000fe2000fffe03f */
[----:B------:R-:W-:Y:S01]  /*1fb0*/  UMOV UR20, UR12 ;  /* 0x0000000c00147c82 */ /* 0x000fe20008000000 */
[----:B------:R-:W-:Y:S01]  /*1fc0*/  UMOV UR21, UR13 ;  /* 0x0000000d00157c82 */ /* 0x000fe20008000000 */
[----:B------:R-:W-:Y:S01]  /*1fd0*/  UMOV UR23, 0x40000040 ;  /* 0x4000004000177882 */ /* 0x000fe20000000000 */
[----:B------:R-:W-:-:S02]  /*1fe0*/  UIADD3 UR7, UR6, 0x400, URZ ;  /* 0x0000040006077890 */ /* 0x000fc4000fffe03f */
[----:B------:R-:W-:Y:S01]  /*1ff0*/  UIADD3 UR12, UR6, 0x2, URZ ;  /* 0x00000002060c7890 */ /* 0x000fe2000fffe03f */
[----:B------:R-:W-:Y:S01]  /*2000*/  UMOV UR13, 0x40000040 ;  /* 0x40000040000d7882 */ /* 0x000fe20000000000 */
[----:B------:R-:W-:Y:S01]  /*2010*/  UIADD3 UR10, UR8, 0x6, URZ ;  /* 0x00000006080a7890 */ /* 0x000fe2000fffe03f */
[----:B------:R-:W-:Y:S01]  /*2020*/  UMOV UR9, 0x40000040 ;  /* 0x4000004000097882 */ /* 0x000fe20000000000 */
[----:B------:R-:W-:Y:S01]  /*2030*/  UMOV UR11, 0x40000040 ;  /* 0x40000040000b7882 */ /* 0x000fe20000000000 */
        /* <DEDUP_REMOVED lines=10> */
[----:B------:R-:W-:Y:S01]  /*20e0*/  UIADD3 UR7, UR6, 0x402, URZ ;  /* 0x0000040206077890 */ /* 0x000fe2000fffe03f */
[----:B------:R-:W-:Y:S02]  /*20f0*/  WARPGROUP.DEPBAR.LE gsb0, 0x0 ;  /* 0x00008000000079c5 */ /* 0x000fe40000010000 */
[----:B------:R-:W-:-:S06]  /*2100*/  WARPGROUP.ARRIVE ;  /* 0x00000000000079c5 */ /* 0x000fcc0000000000 */
[----:B------:R-:W-:Y:S01]  /*2110*/  IGMMA.64x16x32.S8.S8 R24, gdesc[UR20], R24, gsb0 ;  /* 0x00600000141879f1 */ /* 0x000fe20008041018 */
[----:B------:R-:W-:Y:S01]  /*2120*/  UMOV UR22, UR14 ;  /* 0x0000000e00167c82 */ /* 0x000fe20008000000 */
[----:B------:R-:W-:Y:S01]  /*2130*/  UMOV UR23, UR15 ;  /* 0x0000000f00177c82 */ /* 0x000fe20008000000 */
[----:B------:R-:W-:Y:S01]  /*2140*/  UIADD3 UR14, UR8, 0x2, URZ ;  /* 0x00000002080e7890 */ /* 0x000fe2000fffe03f */
[----:B------:R-:W-:Y:S01]  /*2150*/  UMOV UR15, 0x40000040 ;  /* 0x40000040000f7882 */ /* 0x000fe20000000000 */
[----:B------:R-:W-:Y:S02]  /*2160*/  WARPGROUP.DEPBAR.LE gsb0, 0x0 ;  /* 0x00008000000079c5 */ /* 0x000fe40000010000 */
[----:B------:R-:W-:-:S06]  /*2170*/  WARPGROUP.ARRIVE ;  /* 0x00000000000079c5 */ /* 0x000fcc0000000000 */
[----:B------:R-:W-:Y:S01]  /*2180*/  IGMMA.64x16x32.S8.S8 R40, gdesc[UR16], R40, gsb0 ;  /* 0x00600000102879f1 */ /* 0x000fe20008041028 */
[----:B------:R-:W-:Y:S01]  /*2190*/  UIADD3 UR18, UR8, 0x82, URZ ;  /* 0x0000008208127890 */ /* 0x000fe2000fffe03f */
[----:B------:R-:W-:Y:S01]  /*21a0*/  UMOV UR16, UR12 ;  /* 0x0000000c00107c82 */ /* 0x000fe20008000000 */
[----:B------:R-:W-:Y:S01]  /*21b0*/  UMOV UR17, UR13 ;  /* 0x0000000d00117c82 */ /* 0x000fe20008000000 */
        /* <DEDUP_REMOVED lines=60> */
[----:B------:R-:W-:Y:S02]  /*2580*/  UIADD3 UR7, UR6, 0x6, URZ ;  /* 0x0000000606077890 */ /* 0x000fe4000fffe03f */
[----:B------:R-:W-:Y:S01]  /*2590*/  UIADD3 UR6, UR6, 0x406, URZ ;  /* 0x0000040606067890 */ /* 0x000fe2000fffe03f */
[----:B------:R-:W-:-:S02]  /*25a0*/  WARPGROUP.DEPBAR.LE gsb0, 0x0 ;  /* 0x00008000000079c5 */ /* 0x000fc40000010000 */
[----:B------:R-:W-:-:S06]  /*25b0*/  WARPGROUP.ARRIVE ;  /* 0x00000000000079c5 */ /* 0x000fcc0000000000 */
[----:B------:R-:W-:Y:S03]  /*25c0*/  IGMMA.64x16x32.S8.S8 R24, gdesc[UR20], R24, gsb0 ;  /* 0x00600000141879f1 */ /* 0x000fe60008041018 */
[----:B------:R-:W-:Y:S02]  /*25d0*/  WARPGROUP.DEPBAR.LE gsb0, 0x0 ;  /* 0x00008000000079c5 */ /* 0x000fe40000010000 */
[----:B------:R-:W-:-:S06]  /*25e0*/  WARPGROUP.ARRIVE ;  /* 0x00000000000079c5 */ /* 0x000fcc0000000000 */
[----:B------:R-:W-:Y:S01]  /*25f0*/  IGMMA.64x16x32.S8.S8 R40, gdesc[UR16], R40, gsb0 ;  /* 0x00600000102879f1 */ /* 0x000fe20008041028 */
[----:B------:R-:W-:Y:S01]  /*2600*/  UIADD3 UR18, UR8, 0x86, URZ ;  /* 0x0000008608127890 */ /* 0x000fe2000fffe03f */
[----:B------:R-:W-:Y:S01]  /*2610*/  UMOV UR17, UR9 ;  /* 0x0000000900117c82 */ /* 0x000fe20008000000 */
[----:B------:R-:W-:Y:S01]  /*2620*/  UMOV UR19, 0x40000040 ;  /* 0x4000004000137882 */ /* 0x000fe20000000000 */
[----:B------:R-:W-:Y:S02]  /*2630*/  WARPGROUP.DEPBAR.LE gsb0, 0x0 ;  /* 0x00008000000079c5 */ /* 0x000fe40000010000 */
[----:B------:R-:W-:-:S06]  /*2640*/  WARPGROUP.ARRIVE ;  /* 0x00000000000079c5 */ /* 0x000fcc0000000000 */
[----:B------:R-:W-:Y:S01]  /*2650*/  IGMMA.64x16x32.S8.S8 R56, gdesc[UR12], R56, gsb0 ;  /* 0x006000000c3879f1 */ /* 0x000fe20008041038 */
[----:B------:R-:W-:Y:S01]  /*2660*/  UIADD3 UR14, UR8, 0x106, URZ ;  /* 0x00000106080e7890 */ /* 0x000fe2000fffe03f */
[----:B------:R-:W-:Y:S02]  /*2670*/  UMOV UR13, UR9 ;  /* 0x00000009000d7c82 */ /* 0x000fe40008000000 */
[----:B------:R-:W-:Y:S01]  /*2680*/  UMOV UR8, UR7 ;  /* 0x0000000700087c82 */ /* 0x000fe20008000000 */
[----:B------:R-:W-:Y:S01]  /*2690*/  UMOV UR15, 0x40000040 ;  /* 0x40000040000f7882 */ /* 0x000fe20000000000 */
        /* <DEDUP_REMOVED lines=28> */
[----:B------:R-:W-:Y:S01]  /*2860*/  BPT.TRAP 0x1 ;  /* 0x000000040000795c */ /* 0x000fe20000300000 */
.L_x_23:
[----:B01----:R-:W-:Y:S01]  /*2870*/  IMAD R4, R3, 0x8, R6 ;  /* 0x0000000803047824 */ /* 0x003fe200078e0206 */
[----:B------:R-:W-:-:S03]  /*2880*/  ISETP.GT.U32.AND P1, PT, R19, 0x1, PT ;  /* 0x000000011300780c */ /* 0x000fc60003f24070 */
[----:B------:R-:W-:-:S05]  /*2890*/  VIADD R4, R4, 0x38 ;  /* 0x0000003804047836 */ /* 0x000fca0000000000 */
[----:B------:R-:W-:-:S04]  /*28a0*/  PRMT R4, RZ, 0x654, R4 ;  /* 0x00000654ff047816 */ /* 0x000fc80000000004 */
[----:B------:R0:W-:Y:S01]  /*28b0*/  SYNCS.ARRIVE.TRANS64.RED.A1T0 RZ, [R4+URZ], RZ ;  /* 0x000000ff04ff79a7 */ /* 0x0001e2000810043f */
[----:B------:R-:W-:Y:S05]  /*28c0*/  @P1 BRA `(.L_x_24) ;  /* 0x0000000000041947 */ /* 0x000fea0003800000 */
[----:B------:R-:W-:Y:S01]  /*28d0*/  BPT.TRAP 0x1 ;  /* 0x000000040000795c */ /* 0x000fe20000300000 */
.L_x_24:
[----:B------:R-:W-:Y:S01]  /*28e0*/  UIADD3 UR5, UR5, 0x1, URZ ;  /* 0x0000000105057890 */ /* 0x000fe2000fffe03f */
[C---:B------:R-:W-:Y:S01]  /*28f0*/  ISETP.GT.AND P2, PT, R0.reuse, 0x1, PT ;  /* 0x000000010000780c */ /* 0x040fe20003f44270 */
[----:B------:R-:W-:Y:S02]  /*2900*/  VIADD R3, R3, 0x1 ;  /* 0x0000000103037836 */ /* 0x000fe40000000000 */
[----:B------:R-:W-:Y:S01]  /*2910*/  UISETP.NE.AND UP0, UPT, UR5, 0x7, UPT ;  /* 0x000000070500788c */ /* 0x000fe2000bf05270 */
[----:B------:R-:W-:Y:S02]  /*2920*/  VIADD R0, R0, 0xffffffff ;  /* 0xffffffff00007836 */ /* 0x000fe40000000000 */
[C---:B------:R-:W-:Y:S01]  /*2930*/  ISETP.NE.AND P1, PT, R3.reuse, 0x7, PT ;  /* 0x000000070300780c */ /* 0x040fe20003f25270 */
[----:B------:R-:W-:Y:S02]  /*2940*/  USEL UR6, URZ, 0x1, UP0 ;  /* 0x000000013f067887 */ /* 0x000fe40008000000 */
[----:B------:R-:W-:Y:S01]  /*2950*/  USEL UR5, UR5, URZ, UP0 ;  /* 0x0000003f05057287 */ /* 0x000fe20008000000 */
[----:B------:R-:W-:-:S03]  /*2960*/  SEL R3, R3, RZ, P1 ;  /* 0x000000ff03037207 */ /* 0x000fc60000800000 */
[----:B------:R-:W-:Y:S01]  /*2970*/  LOP3.LUT R7, R7, UR6, RZ, 0x3c, !PT ;  /* 0x0000000607077c12 */ /* 0x000fe2000f8e3cff */
[----:B------:R-:W-:Y:S07]  /*2980*/  @P2 BRA `(.L_x_25) ;  /* 0xfffffff400182947 */ /* 0x000fee000383ffff */
.L_x_18:
[----:B------:R-:W2:Y:S02]  /*2990*/  LDC R0, c[0x0][0x28c] ;  /* 0x0000a300ff007b82 */ /* 0x000ea40000000800 */
[----:B--2---:R-:W-:-:S13]  /*29a0*/  ISETP.GE.AND P1, PT, R0, 0x1, PT ;  /* 0x000000010000780c */ /* 0x004fda0003f26270 */
[----:B------:R-:W-:Y:S05]  /*29b0*/  @!P1 BRA `(.L_x_26) ;  /* 0x0000000000489947 */ /* 0x000fea0003800000 */
[----:B------:R-:W-:Y:S05]  /*29c0*/  @!P0 BRA `(.L_x_27) ;  /* 0x0000000000048947 */ /* 0x000fea0003800000 */
[----:B------:R-:W-:Y:S01]  /*29d0*/  BPT.TRAP 0x1 ;  /* 0x000000040000795c */ /* 0x000fe20000300000 */
.L_x_27:
[----:B------:R-:W-:Y:S01]  /*29e0*/  UISETP.LT.AND UP0, UPT, UR40, 0x1, UPT ;  /* 0x000000012800788c */ /* 0x000fe2000bf01270 */
[----:B------:R-:W-:-:S03]  /*29f0*/  ISETP.GT.U32.AND P0, PT, R19, 0x1, PT ;  /* 0x000000011300780c */ /* 0x000fc60003f04070 */
[----:B------:R-:W-:-:S04]  /*2a00*/  USEL UR6, UR40, 0x1, UP0 ;  /* 0x0000000128067887 */ /* 0x000fc80008000000 */
[----:B------:R-:W-:-:S04]  /*2a10*/  UIADD3 UR6, UR39, UR40, -UR6 ;  /* 0x0000002827067290 */ /* 0x000fc8000fffe806 */
[----:B------:R-:W-:-:S04]  /*2a20*/  UIMAD.WIDE.U32 UR4, UR6, 0x24924925, URZ ;  /* 0x24924925060478a5 */ /* 0x000fc8000f8e003f */
[----:B------:R-:W-:-:S04]  /*2a30*/  UIADD3 UR4, UR6, -UR5, URZ ;  /* 0x8000000506047290 */ /* 0x000fc8000fffe03f */
[----:B------:R-:W-:-:S04]  /*2a40*/  ULEA.HI UR4, UR4, UR5, URZ, 0x1f ;  /* 0x0000000504047291 */ /* 0x000fc8000f8ff83f */
[----:B------:R-:W-:-:S04]  /*2a50*/  USHF.R.U32.HI UR4, URZ, 0x2, UR4 ;  /* 0x000000023f047899 */ /* 0x000fc80008011604 */
[----:B------:R-:W-:-:S06]  /*2a60*/  UIMAD UR4, UR4, -0x7, UR6 ;  /* 0xfffffff9040478a4 */ /* 0x000fcc000f8e0206 */
[----:B------:R-:W-:-:S04]  /*2a70*/  IMAD.U32 R3, RZ, RZ, UR4 ;  /* 0x00000004ff037e24 */ /* 0x000fc8000f8e00ff */
[----:B------:R-:W-:-:S04]  /*2a80*/  IMAD R0, R3, 0x8, R6 ;  /* 0x0000000803007824 */ /* 0x000fc800078e0206 */
[----:B------:R-:W-:-:S05]  /*2a90*/  VIADD R0, R0, 0x38 ;  /* 0x0000003800007836 */ /* 0x000fca0000000000 */
[----:B------:R-:W-:-:S04]  /*2aa0*/  PRMT R0, RZ, 0x654, R0 ;  /* 0x00000654ff007816 */ /* 0x000fc80000000000 */
[----:B------:R2:W-:Y:S01]  /*2ab0*/  SYNCS.ARRIVE.TRANS64.RED.A1T0 RZ, [R0+URZ], RZ ;  /* 0x000000ff00ff79a7 */ /* 0x0005e2000810043f */
[----:B------:R-:W-:Y:S05]  /*2ac0*/  @P0 BRA `(.L_x_26) ;  /* 0x0000000000040947 */ /* 0x000fea0003800000 */
[----:B------:R-:W-:Y:S01]  /*2ad0*/  BPT.TRAP 0x1 ;  /* 0x000000040000795c */ /* 0x000fe20000300000 */
.L_x_26:
[----:B01----:R-:W0:Y:S01]  /*2ae0*/  LDC R4, c[0x0][0x288] ;  /* 0x0000a200ff047b82 */ /* 0x003e220000000800 */
[----:B------:R-:W-:Y:S01]  /*2af0*/  UIADD3 UR39, UR40, UR39, URZ ;  /* 0x0000002728277290 */ /* 0x000fe2000fffe03f */
[----:B--2---:R-:W-:Y:S01]  /*2b00*/  LOP3.LUT R0, R18, 0x3, RZ, 0xc0, !PT ;  /* 0x0000000312007812 */ /* 0x004fe200078ec0ff */
[----:B------:R-:W-:Y:S01]  /*2b10*/  IMAD R3, R78, 0x30, RZ ;  /* 0x000000304e037824 */ /* 0x000fe200078e02ff */
[----:B------:R-:W-:Y:S01]  /*2b20*/  UISETP.GE.U32.AND UP1, UPT, UR40, 0x7, UPT ;  /* 0x000000072800788c */ /* 0x000fe2000bf26070 */
[----:B------:R-:W-:Y:S01]  /*2b30*/  IMAD R6, R79, 0xc0, RZ ;  /* 0x000000c04f067824 */ /* 0x000fe200078e02ff */
[----:B------:R-:W-:Y:S01]  /*2b40*/  UIMAD.WIDE.U32 UR4, UR39, 0x24924925, URZ ;  /* 0x24924925270478a5 */ /* 0x000fe2000f8e003f */
[----:B------:R-:W-:Y:S01]  /*2b50*/  IMAD.SHL.U32 R12, R18, 0x2, RZ ;  /* 0x00000002120c7824 */ /* 0x000fe200078e00ff */
[----:B------:R-:W-:Y:S01]  /*2b60*/  UISETP.GT.U32.AND UP0, UPT, UR39, 0x6, UPT ;  /* 0x000000062700788c */ /* 0x000fe2000bf04070 */
[----:B------:R-:W-:Y:S01]  /*2b70*/  SHF.R.S32.HI R14, RZ, 0x1f, R77 ;  /* 0x0000001fff0e7819 */ /* 0x000fe2000001144d */
[----:B------:R-:W-:-:S02]  /*2b80*/  UIADD3 UR4, UR39, -UR5, URZ ;  /* 0x8000000527047290 */ /* 0x000fc4000fffe03f */
[----:B------:R-:W-:Y:S01]  /*2b90*/  UISETP.LT.U32.AND UP0, UPT, UR40, 0x7, UP0 ;  /* 0x000000072800788c */ /* 0x000fe20008701070 */
[----:B------:R-:W-:Y:S01]  /*2ba0*/  LOP3.LUT R12, R3, 0x6, R12, 0xf8, !PT ;  /* 0x00000006030c7812 */ /* 0x000fe200078ef80c */
[----:B------:R-:W-:Y:S01]  /*2bb0*/  ULEA.HI UR4, UR4, UR5, URZ, 0x1f ;  /* 0x0000000504047291 */ /* 0x000fe2000f8ff83f */
[----:B------:R-:W-:Y:S02]  /*2bc0*/  ULDC.64 UR8, c[0x0][0x5d0] ;  /* 0x0001740000087ab9 */ /* 0x000fe40000000a00 */
[----:B------:R-:W-:Y:S01]  /*2bd0*/  ULDC UR5, c[0x0][0x284] ;  /* 0x0000a10000057ab9 */ /* 0x000fe20000000800 */
[----:B------:R-:W-:Y:S01]  /*2be0*/  USEL UR6, URZ, 0x1, !UP0 ;  /* 0x000000013f067887 */ /* 0x000fe2000c000000 */
[----:B------:R-:W-:Y:S01]  /*2bf0*/  SHF.R.S32.HI R13, RZ, 0x1f, R12 ;  /* 0x0000001fff0d7819 */ /* 0x000fe2000001140c */
[----:B------:R-:W-:Y:S02]  /*2c00*/  USHF.R.U32.HI UR4, URZ, 0x2, UR4 ;  /* 0x000000023f047899 */ /* 0x000fe40008011604 */
[----:B------:R-:W-:Y:S01]  /*2c10*/  ULOP3.LUT UR38, UR38, UR6, URZ, 0x3c, !UPT ;  /* 0x0000000626267292 */ /* 0x000fe2000f8e3c3f */
[----:B0-----:R-:W-:Y:S01]  /*2c20*/  IMAD R8, R0, -0x2, R4 ;  /* 0xfffffffe00087824 */ /* 0x001fe200078e0204 */
[----:B------:R-:W-:-:S02]  /*2c30*/  LOP3.LUT R0, R18, 0x60, RZ, 0xc0, !PT ;  /* 0x0000006012007812 */ /* 0x000fc400078ec0ff */
[----:B------:R-:W-:Y:S01]  /*2c40*/  @UP1 ULOP3.LUT UR38, UR38, 0x1, UR4, 0x78, !UPT ;  /* 0x0000000126261892 */ /* 0x000fe2000f8e7804 */
[----:B------:R-:W-:Y:S01]  /*2c50*/  ISETP.GE.AND P0, PT, R3, R4, PT ;  /* 0x000000040300720c */ /* 0x000fe20003f06270 */
[----:B------:R-:W-:Y:S01]  /*2c60*/  IMAD R4, R14, UR8, RZ ;  /* 0x000000080e047c24 */ /* 0x000fe2000f8e02ff */
[----:B------:R-:W-:Y:S01]  /*2c70*/  SHF.R.U32.HI R0, RZ, 0x1, R0 ;  /* 0x00000001ff007819 */ /* 0x000fe20000011600 */
[----:B------:R-:W-:Y:S01]  /*2c80*/  UIMAD UR39, UR4, -0x7, UR39 ;  /* 0xfffffff9042778a4 */ /* 0x000fe2000f8e0227 */
[----:B------:R-:W-:Y:S01]  /*2c90*/  ISETP.GE.OR P0, PT, R6, UR5, P0 ;  /* 0x0000000506007c0c */ /* 0x000fe20008706670 */
[C---:B------:R-:W-:Y:S01]  /*2ca0*/  IMAD R9, R77.reuse, UR9, R4 ;  /* 0x000000094d097c24 */ /* 0x040fe2000f8e0204 */
[----:B------:R-:W-:Y:S01]  /*2cb0*/  IADD3 R7, RZ, -R0, -R75 ;  /* 0x80000000ff077210 */ /* 0x000fe20007ffe84b */
[----:B------:R-:W-:-:S04]  /*2cc0*/  IMAD.WIDE.U32 R4, R77, UR8, R12 ;  /* 0x000000084d047c25 */ /* 0x000fc8000f8e000c */
[----:B------:R-:W-:Y:S02]  /*2cd0*/  IMAD R7, R74, -0x40, R7 ;  /* 0xffffffc04a077824 */ /* 0x000fe400078e0207 */
[----:B------:R-:W-:Y:S02]  /*2ce0*/  IMAD.IADD R5, R5, 0x1, R9 ;  /* 0x0000000105057824 */ /* 0x000fe400078e0209 */
[----:B------:R-:W-:Y:S01]  /*2cf0*/  IMAD.IADD R3, R8, 0x1, -R3 ;  /* 0x0000000108037824 */ /* 0x000fe200078e0a03 */
[----:B------:R-:W-:Y:S01]  /*2d00*/  IADD3 R84, -R6, UR5, R7 ;  /* 0x0000000506547c10 */ /* 0x000fe2000fffe107 */
[----:B------:R-:W-:Y:S01]  /*2d10*/  IMAD.MOV.U32 R0, RZ, RZ, -0x1 ;  /* 0xffffffffff007424 */ /* 0x000fe200078e00ff */
[----:B------:R-:W-:Y:S06]  /*2d20*/  @P0 BRA `(.L_x_28) ;  /* 0x0000002400fc0947 */ /* 0x000fec0003800000 */
[----:B------:R-:W0:Y:S01]  /*2d30*/  LDC.64 R10, c[0x0][0x5c8] ;  /* 0x00017200ff0a7b82 */ /* 0x000e220000000a00 */
[----:B------:R-:W-:Y:S01]  /*2d40*/  IMAD.WIDE R20, R79, 0xc0, R22 ;  /* 0x000000c04f147825 */ /* 0x000fe200078e0216 */
[----:B------:R-:W-:Y:S01]  /*2d50*/  ULDC.64 UR4, c[0x0][0x5c0] ;  /* 0x0001700000047ab9 */ /* 0x000fe20000000a00 */
[----:B------:R-:W-:Y:S02]  /*2d60*/  BSSY B0, `(.L_x_28) ;  /* 0x000027b000007945 */ /* 0x000fe40003800000 */
[-C--:B0-----:R-:W-:Y:S01]  /*2d70*/  IMAD R6, R21, R10.reuse, RZ ;  /* 0x0000000a15067224 */ /* 0x081fe200078e02ff */
[----:B------:R-:W-:Y:S01]  /*2d80*/  SHF.L.U64.HI R15, R10, 0x3, R11 ;  /* 0x000000030a0f7819 */ /* 0x000fe2000001020b */
[----:B------:R-:W-:-:S04]  /*2d90*/  IMAD.WIDE.U32 R4, R20, R10, R4 ;  /* 0x0000000a14047225 */ /* 0x000fc800078e0004 */
[----:B------:R-:W-:Y:S01]  /*2da0*/  IMAD R7, R20, R11, R6 ;  /* 0x0000000b14077224 */ /* 0x000fe200078e0206 */
[----:B------:R-:W-:Y:S01]  /*2db0*/  IADD3 R4, P0, R4, UR4, RZ ;  /* 0x0000000404047c10 */ /* 0x000fe2000ff1e0ff */
[----:B------:R-:W-:Y:S02]  /*2dc0*/  IMAD.SHL.U32 R9, R10, 0x8, RZ ;  /* 0x000000080a097824 */ /* 0x000fe400078e00ff */
[----:B------:R-:W-:Y:S02]  /*2dd0*/  IMAD.IADD R7, R5, 0x1, R7 ;  /* 0x0000000105077824 */ /* 0x000fe400078e0207 */
[----:B------:R-:W-:Y:S01]  /*2de0*/  IMAD R79, R11, 0x78, RZ ;  /* 0x000000780b4f7824 */ /* 0x000fe200078e02ff */
[----:B------:R-:W-:Y:S02]  /*2df0*/  IADD3 R6, P1, R9, R4, RZ ;  /* 0x0000000409067210 */ /* 0x000fe40007f3e0ff */
[----:B------:R-:W-:Y:S02]  /*2e00*/  IADD3.X R5, R7, UR5, RZ, P0, !PT ;  /* 0x0000000507057c10 */ /* 0x000fe400087fe4ff */
[----:B-----5:R-:W-:-:S03]  /*2e10*/  ISETP.NE.AND P0, PT, R73, RZ, PT ;  /* 0x000000ff4900720c */ /* 0x020fc60003f05270 */
[----:B------:R-:W-:Y:S02]  /*2e20*/  IMAD.X R7, R15, 0x1, R5, P1 ;  /* 0x000000010f077824 */ /* 0x000fe400008e0605 */
[----:B------:R-:W-:-:S04]  /*2e30*/  IMAD.WIDE.U32 R10, R10, 0x78, R6 ;  /* 0x000000780a0a7825 */ /* 0x000fc800078e0006 */
[----:B------:R-:W-:Y:S01]  /*2e40*/  IMAD.IADD R11, R11, 0x1, R79 ;  /* 0x000000010b0b7824 */ /* 0x000fe200078e024f */
[----:B------:R-:W-:-:S05]  /*2e50*/  IADD3 R8, P1, R9, R10, RZ ;  /* 0x0000000a09087210 */ /* 0x000fca0007f3e0ff */
[----:B------:R-:W-:Y:S01]  /*2e60*/  IMAD.X R9, R15, 0x1, R11, P1 ;  /* 0x000000010f097824 */ /* 0x000fe200008e060b */
[----:B------:R-:W-:Y:S07]  /*2e70*/  @!P0 BRA `(.L_x_29) ;  /* 0x0000001c00548947 */ /* 0x000fee0003800000 */
[----:B------:R-:W0:Y:S01]  /*2e80*/  LDC.64 R88, c[0x0][0x5b0] ;  /* 0x00016c00ff587b82 */ /* 0x000e220000000a00 */
[----:B------:R-:W-:Y:S01]  /*2e90*/  ULDC.64 UR4, c[0x0][0x5b8] ;  /* 0x00016e0000047ab9 */ /* 0x000fe20000000a00 */
[----:B------:R-:W-:Y:S01]  /*2ea0*/  ISETP.GE.AND P3, PT, R84, 0x1, PT ;  /* 0x000000015400780c */ /* 0x000fe20003f66270 */
[----:B------:R-:W-:Y:S01]  /*2eb0*/  IMAD R14, R14, UR4, RZ ;  /* 0x000000040e0e7c24 */ /* 0x000fe2000f8e02ff */
[----:B------:R-:W-:Y:S01]  /*2ec0*/  BSSY B1, `(.L_x_30) ;  /* 0x000000e000017945 */ /* 0x000fe20003800000 */
[----:B------:R-:W-:Y:S01]  /*2ed0*/  IMAD.WIDE.U32 R82, R77, UR4, R12 ;  /* 0x000000044d527c25 */ /* 0x000fe2000f8e000c */
[----:B------:R-:W-:Y:S02]  /*2ee0*/  ISETP.LT.OR P1, PT, R3, 0x1, !P3 ;  /* 0x000000010300780c */ /* 0x000fe40005f21670 */
[----:B------:R-:W1:Y:S01]  /*2ef0*/  LDC.64 R90, c[0x0][0x5a8] ;  /* 0x00016a00ff5a7b82 */ /* 0x000e620000000a00 */
[----:B------:R-:W-:Y:S02]  /*2f00*/  IMAD R77, R77, UR5, R14 ;  /* 0x000000054d4d7c24 */ /* 0x000fe4000f8e020e */
[----:B------:R-:W-:-:S02]  /*2f10*/  IMAD.MOV.U32 R78, RZ, RZ, R82 ;  /* 0x000000ffff4e7224 */ /* 0x000fc400078e0052 */
[----:B------:R-:W-:Y:S02]  /*2f20*/  IMAD.IADD R79, R83, 0x1, R77 ;  /* 0x00000001534f7824 */ /* 0x000fe400078e024d */
[-C--:B0-----:R-:W-:Y:S02]  /*2f30*/  IMAD R14, R21, R88.reuse, RZ ;  /* 0x00000058150e7224 */ /* 0x081fe400078e02ff */
[----:B------:R-:W-:-:S04]  /*2f40*/  IMAD.WIDE.U32 R12, R20, R88, R78 ;  /* 0x00000058140c7225 */ /* 0x000fc800078e004e */
[----:B------:R-:W-:Y:S01]  /*2f50*/  IMAD R87, R20, R89, R14 ;  /* 0x0000005914577224 */ /* 0x000fe200078e020e */
[----:B-1----:R-:W-:-:S04]  /*2f60*/  IADD3 R12, P0, R12, R90, RZ ;  /* 0x0000005a0c0c7210 */ /* 0x002fc80007f1e0ff */
[----:B------:R-:W-:Y:S01]  /*2f70*/  IADD3.X R13, R91, R13, R87, P0, !PT ;  /* 0x0000000d5b0d7210 */ /* 0x000fe200007fe457 */
[----:B------:R-:W-:Y:S08]  /*2f80*/  @P1 BRA `(.L_x_31) ;  /* 0x0000000000041947 */ /* 0x000ff00003800000 */
[----:B------:R0:W5:Y:S02]  /*2f90*/  LDG.E.U8 R76, desc[UR36][R12.64] ;  /* 0x000000240c4c7981 */ /* 0x000164000c1e1100 */
.L_x_31:
[----:B------:R-:W-:Y:S05]  /*2fa0*/  BSYNC B1 ;  /* 0x0000000000017941 */ /* 0x000fea0003800000 */
.L_x_30:
[----:B-----5:R-:W-:Y:S01]  /*2fb0*/  LOP3.LUT R14, R76, 0xffff, RZ, 0xc0, !PT ;  /* 0x0000ffff4c0e7812 */ /* 0x020fe200078ec0ff */
[----:B------:R-:W-:Y:S01]  /*2fc0*/  IMAD.SHL.U32 R80, R88, 0x8, RZ ;  /* 0x0000000858507824 */ /* 0x000fe200078e00ff */
[----:B------:R-:W-:Y:S01]  /*2fd0*/  ISETP.LT.OR P4, PT, R3, 0x2, !P3 ;  /* 0x000000020300780c */ /* 0x000fe20005f81670 */
[----:B------:R-:W-:Y:S01]  /*2fe0*/  BSSY B1, `(.L_x_32) ;  /* 0x000000b000017945 */ /* 0x000fe20003800000 */
[----:B------:R-:W-:Y:S02]  /*2ff0*/  PRMT R14, R14, 0x8880, RZ ;  /* 0x000088800e0e7816 */ /* 0x000fe400000000ff */
[----:B------:R-:W-:-:S03]  /*3000*/  SHF.L.U64.HI R81, R88, 0x3, R89 ;  /* 0x0000000358517819 */ /* 0x000fc60000010259 */
[----:B------:R-:W-:Y:S02]  /*3010*/  IMAD R77, R14, R73, RZ ;  /* 0x000000490e4d7224 */ /* 0x000fe400078e02ff */
[----:B------:R-:W-:-:S04]  /*3020*/  IMAD.WIDE.U32 R14, R20, R88, R80 ;  /* 0x00000058140e7225 */ /* 0x000fc800078e0050 */
[----:B------:R-:W-:-:S05]  /*3030*/  @!P1 IMAD R85, R64, R72, R77 ;  /* 0x0000004840559224 */ /* 0x000fca00078e024d */
[----:B------:R1:W-:Y:S01]  /*3040*/  @!P1 STG.E.U8 desc[UR36][R4.64], R85 ;  /* 0x0000005504009986 */ /* 0x0003e2000c101124 */
[----:B------:R-:W-:Y:S05]  /*3050*/  @P4 BRA `(.L_x_33) ;  /* 0x00000000000c4947 */ /* 0x000fea0003800000 */
[----:B------:R-:W2:Y:S02]  /*3060*/  LDG.E.U8 R76, desc[UR36][R12.64+0x1] ;  /* 0x000001240c4c7981 */ /* 0x000ea4000c1e1100 */
[----:B--2---:R-:W-:-:S05]  /*3070*/  PRMT R64, R76, 0x8880, RZ ;  /* 0x000088804c407816 */ /* 0x004fca00000000ff */
[----:B------:R-:W-:-:S07]  /*3080*/  IMAD R77, R64, R73, RZ ;  /* 0x00000049404d7224 */ /* 0x000fce00078e02ff */
.L_x_33:
[----:B------:R-:W-:Y:S05]  /*3090*/  BSYNC B1 ;  /* 0x0000000000017941 */ /* 0x000fea0003800000 */
.L_x_32:
[----:B------:R-:W-:Y:S01]  /*30a0*/  @!P4 IMAD R65, R65, R72, R77 ;  /* 0x000000484141c224 */ /* 0x000fe200078e024d */
[----:B------:R-:W-:Y:S01]  /*30b0*/  ISETP.GE.AND P0, PT, R84, 0x9, PT ;  /* 0x000000095400780c */ /* 0x000fe20003f06270 */
[----:B------:R-:W-:Y:S01]  /*30c0*/  IMAD.IADD R15, R87, 0x1, R15 ;  /* 0x00000001570f7824 */ /* 0x000fe200078e020f */
[----:B------:R-:W-:Y:S01]  /*30d0*/  IADD3 R14, P1, P2, R82, R90, R14 ;  /* 0x0000005a520e7210 */ /* 0x000fe20007a3e00e */
[----:B------:R-:W-:Y:S01]  /*30e0*/  BSSY B1, `(.L_x_34) ;  /* 0x000000b000017945 */ /* 0x000fe20003800000 */
[----:B------:R2:W-:Y:S01]  /*30f0*/  @!P4 STG.E.U8 desc[UR36][R4.64+0x1], R65 ;  /* 0x000001410400c986 */ /* 0x0005e2000c101124 */
[----:B------:R-:W-:Y:S02]  /*3100*/  ISETP.LT.OR P4, PT, R3, 0x1, !P0 ;  /* 0x000000010300780c */ /* 0x000fe40004781670 */
[----:B------:R-:W-:Y:S02]  /*3110*/  IADD3.X R15, R79, R91, R15, P1, P2 ;  /* 0x0000005b4f0f7210 */ /* 0x000fe40000fe440f */
[----:B-1----:R-:W-:-:S02]  /*3120*/  IADD3 R85, P5, R20, 0x80, RZ ;  /* 0x0000008014557810 */ /* 0x002fc40007fbe0ff */
[C---:B------:R-:W-:Y:S02]  /*3130*/  ISETP.LT.OR P1, PT, R3.reuse, 0x2, !P0 ;  /* 0x000000020300780c */ /* 0x040fe40004721670 */
[----:B------:R-:W-:-:S05]  /*3140*/  ISETP.LT.OR P2, PT, R3, 0x9, !P3 ;  /* 0x000000090300780c */ /* 0x000fca0005f41670 */
[----:B--2---:R-:W-:Y:S08]  /*3150*/  @P4 BRA `(.L_x_35) ;  /* 0x00000000000c4947 */ /* 0x004ff00003800000 */
[----:B------:R-:W2:Y:S02]  /*3160*/  LDG.E.U8 R76, desc[UR36][R14.64] ;  /* 0x000000240e4c7981 */ /* 0x000ea4000c1e1100 */
[----:B--2---:R-:W-:-:S05]  /*3170*/  PRMT R64, R76, 0x8880, RZ ;  /* 0x000088804c407816 */ /* 0x004fca00000000ff */
[----:B------:R-:W-:-:S07]  /*3180*/  IMAD R77, R64, R73, RZ ;  /* 0x00000049404d7224 */ /* 0x000fce00078e02ff */
.L_x_35:
[----:B------:R-:W-:Y:S05]  /*3190*/  BSYNC B1 ;  /* 0x0000000000017941 */ /* 0x000fea0003800000 */
.L_x_34:
[----:B------:R-:W-:Y:S01]  /*31a0*/  @!P4 IMAD R65, R66, R72, R77 ;  /* 0x000000484241c224 */ /* 0x000fe200078e024d */
[----:B------:R-:W-:Y:S04]  /*31b0*/  BSSY B1, `(.L_x_36) ;  /* 0x0000006000017945 */ /* 0x000fe80003800000 */
[----:B------:R1:W-:Y:S01]  /*31c0*/  @!P4 STG.E.U8 desc[UR36][R6.64], R65 ;  /* 0x000000410600c986 */ /* 0x0003e2000c101124 */
[----:B------:R-:W-:Y:S05]  /*31d0*/  @P1 BRA `(.L_x_37) ;  /* 0x00000000000c1947 */ /* 0x000fea0003800000 */
[----:B------:R-:W2:Y:S02]  /*31e0*/  LDG.E.U8 R76, desc[UR36][R14.64+0x1] ;  /* 0x000001240e4c7981 */ /* 0x000ea4000c1e1100 */
[----:B--2---:R-:W-:-:S05]  /*31f0*/  PRMT R64, R76, 0x8880, RZ ;  /* 0x000088804c407816 */ /* 0x004fca00000000ff */
[----:B------:R-:W-:-:S07]  /*3200*/  IMAD R77, R64, R73, RZ ;  /* 0x00000049404d7224 */ /* 0x000fce00078e02ff */
.L_x_37:
[----:B------:R-:W-:Y:S05]  /*3210*/  BSYNC B1 ;  /* 0x0000000000017941 */ /* 0x000fea0003800000 */
.L_x_36:
[----:B------:R-:W-:Y:S01]  /*3220*/  @!P1 IMAD R67, R67, R72, R77 ;  /* 0x0000004843439224 */ /* 0x000fe200078e024d */
[----:B------:R-:W-:Y:S04]  /*3230*/  BSSY B1, `(.L_x_38) ;  /* 0x0000006000017945 */ /* 0x000fe80003800000 */
[----:B------:R2:W-:Y:S01]  /*3240*/  @!P1 STG.E.U8 desc[UR36][R6.64+0x1], R67 ;  /* 0x0000014306009986 */ /* 0x0005e2000c101124 */
[----:B------:R-:W-:Y:S05]  /*3250*/  @P2 BRA `(.L_x_39) ;  /* 0x00000000000c2947 */ /* 0x000fea0003800000 */
[----:B------:R-:W3:Y:S02]  /*3260*/  LDG.E.U8 R76, desc[UR36][R12.64+0x8] ;  /* 0x000008240c4c7981 */ /* 0x000ee4000c1e1100 */
[----:B---3--:R-:W-:-:S05]  /*3270*/  PRMT R64, R76, 0x8880, RZ ;  /* 0x000088804c407816 */ /* 0x008fca00000000ff */
[----:B------:R-:W-:-:S07]  /*3280*/  IMAD R77, R64, R73, RZ ;  /* 0x00000049404d7224 */ /* 0x000fce00078e02ff */
.L_x_39:
[----:B------:R-:W-:Y:S05]  /*3290*/  BSYNC B1 ;  /* 0x0000000000017941 */ /* 0x000fea0003800000 */
.L_x_38:
[----:B------:R-:W-:Y:S01]  /*32a0*/  ISETP.LT.OR P1, PT, R3, 0xa, !P3 ;  /* 0x0000000a0300780c */ /* 0x000fe20005f21670 */
[----:B--2---:R-:W-:Y:S01]  /*32b0*/  @!P2 IMAD R67, R68, R72, R77 ;  /* 0x000000484443a224 */ /* 0x004fe200078e024d */
[----:B------:R-:W-:Y:S01]  /*32c0*/  BSSY B1, `(.L_x_40) ;  /* 0x000000b000017945 */ /* 0x000fe20003800000 */
[----:B-1----:R-:W-:-:S03]  /*32d0*/  IMAD.WIDE.U32 R64, R85, R88, R78 ;  /* 0x0000005855407225 */ /* 0x002fc600078e004e */
[----:B------:R1:W-:Y:S01]  /*32e0*/  @!P2 STG.E.U8 desc[UR36][R4.64+0x8], R67 ;  /* 0x000008430400a986 */ /* 0x0003e2000c101124 */
[----:B------:R-:W-:Y:S01]  /*32f0*/  IMAD.X R21, RZ, RZ, R21, P5 ;  /* 0x000000ffff157224 */ /* 0x000fe200028e0615 */
[C---:B------:R-:W-:Y:S02]  /*3300*/  ISETP.LT.OR P5, PT, R3.reuse, 0x9, !P0 ;  /* 0x000000090300780c */ /* 0x040fe400047a1670 */
[----:B------:R-:W-:Y:S02]  /*3310*/  ISETP.LT.OR P2, PT, R3, 0xa, !P0 ;  /* 0x0000000a0300780c */ /* 0x000fe40004741670 */
[----:B------:R-:W-:Y:S01]  /*3320*/  IADD3 R20, P4, R64, R90, RZ ;  /* 0x0000005a40147210 */ /* 0x000fe20007f9e0ff */
[----:B------:R-:W-:-:S12]  /*3330*/  @P1 BRA `(.L_x_41) ;  /* 0x00000000000c1947 */ /* 0x000fd80003800000 */
[----:B------:R-:W2:Y:S02]  /*3340*/  LDG.E.U8 R76, desc[UR36][R12.64+0x9] ;  /* 0x000009240c4c7981 */ /* 0x000ea4000c1e1100 */
[----:B--2---:R-:W-:-:S05]  /*3350*/  PRMT R66, R76, 0x8880, RZ ;  /* 0x000088804c427816 */ /* 0x004fca00000000ff */
[----:B------:R-:W-:-:S07]  /*3360*/  IMAD R77, R66, R73, RZ ;  /* 0x00000049424d7224 */ /* 0x000fce00078e02ff */
.L_x_41:
[----:B------:R-:W-:Y:S05]  /*3370*/  BSYNC B1 ;  /* 0x0000000000017941 */ /* 0x000fea0003800000 */
.L_x_40:
[----:B------:R-:W-:Y:S01]  /*3380*/  @!P1 IMAD R69, R69, R72, R77 ;  /* 0x0000004845459224 */ /* 0x000fe200078e024d */
[----:B------:R-:W-:Y:S01]  /*3390*/  BSSY B1, `(.L_x_42) ;  /* 0x0000007000017945 */ /* 0x000fe20003800000 */
[----:B------:R-:W-:-:S03]  /*33a0*/  IMAD R68, R21, R88, RZ ;  /* 0x0000005815447224 */ /* 0x000fc600078e02ff */
[----:B------:R2:W-:Y:S01]  /*33b0*/  @!P1 STG.E.U8 desc[UR36][R4.64+0x9], R69 ;  /* 0x0000094504009986 */ /* 0x0005e2000c101124 */
[----:B------:R-:W-:Y:S05]  /*33c0*/  @P5 BRA `(.L_x_43) ;  /* 0x00000000000c5947 */ /* 0x000fea0003800000 */
[----:B------:R-:W3:Y:S02]  /*33d0*/  LDG.E.U8 R76, desc[UR36][R14.64+0x8] ;  /* 0x000008240e4c7981 */ /* 0x000ee4000c1e1100 */
[----:B---3--:R-:W-:-:S05]  /*33e0*/  PRMT R66, R76, 0x8880, RZ ;  /* 0x000088804c427816 */ /* 0x008fca00000000ff */
[----:B------:R-:W-:-:S07]  /*33f0*/  IMAD R77, R66, R73, RZ ;  /* 0x00000049424d7224 */ /* 0x000fce00078e02ff */
.L_x_43:
[----:B------:R-:W-:Y:S05]  /*3400*/  BSYNC B1 ;  /* 0x0000000000017941 */ /* 0x000fea0003800000 */
.L_x_42:
[----:B-1----:R-:W-:Y:S01]  /*3410*/  @!P5 IMAD R67, R70, R72, R77 ;  /* 0x000000484643d224 */ /* 0x002fe200078e024d */
[----:B------:R-:W-:Y:S01]  /*3420*/  BSSY B1, `(.L_x_44) ;  /* 0x0000007000017945 */ /* 0x000fe20003800000 */
[----:B--2---:R-:W-:-:S03]  /*3430*/  IMAD R69, R85, R89, R68 ;  /* 0x0000005955457224 */ /* 0x004fc600078e0244 */
[----:B------:R1:W-:Y:S01]  /*3440*/  @!P5 STG.E.U8 desc[UR36][R6.64+0x8], R67 ;  /* 0x000008430600d986 */ /* 0x0003e2000c101124 */
[----:B------:R-:W-:Y:S05]  /*3450*/  @P2 BRA `(.L_x_45) ;  /* 0x00000000000c2947 */ /* 0x000fea0003800000 */
[----:B------:R-:W2:Y:S02]  /*3460*/  LDG.E.U8 R76, desc[UR36][R14.64+0x9] ;  /* 0x000009240e4c7981 */ /* 0x000ea4000c1e1100 */
[----:B--2---:R-:W-:-:S05]  /*3470*/  PRMT R66, R76, 0x8880, RZ ;  /* 0x000088804c427816 */ /* 0x004fca00000000ff */
[----:B------:R-:W-:-:S07]  /*3480*/  IMAD R77, R66, R73, RZ ;  /* 0x00000049424d7224 */ /* 0x000fce00078e02ff */
.L_x_45:
[----:B------:R-:W-:Y:S05]  /*3490*/  BSYNC B1 ;  /* 0x0000000000017941 */ /* 0x000fea0003800000 */
.L_x_44:
[----:B------:R-:W-:Y:S01]  /*34a0*/  ISETP.GE.AND P1, PT, R84, 0x81, PT ;  /* 0x000000815400780c */ /* 0x000fe20003f26270 */
[----:B------:R-:W-:Y:S01]  /*34b0*/  @!P2 IMAD R71, R71, R72, R77 ;  /* 0x000000484747a224 */ /* 0x000fe200078e024d */
[----:B------:R-:W-:Y:S01]  /*34c0*/  IADD3.X R21, R91, R65, R69, P4, !PT ;  /* 0x000000415b157210 */ /* 0x000fe200027fe445 */
[----:B------:R-:W-:Y:S01]  /*34d0*/  IMAD.WIDE.U32 R80, R85, R88, R80 ;  /* 0x0000005855507225 */ /* 0x000fe200078e0050 */
[----:B------:R-:W-:Y:S01]  /*34e0*/  ISETP.LT.OR P4, PT, R3, 0x1, !P1 ;  /* 0x000000010300780c */ /* 0x000fe20004f81670 */
[----:B------:R-:W-:Y:S01]  /*34f0*/  BSSY B1, `(.L_x_46) ;  /* 0x0000008000017945 */ /* 0x000fe20003800000 */
[----:B------:R2:W-:Y:S01]  /*3500*/  @!P2 STG.E.U8 desc[UR36][R6.64+0x9], R71 ;  /* 0x000009470600a986 */ /* 0x0005e2000c101124 */
[----:B------:R-:W-:Y:S01]  /*3510*/  IADD3 R64, P2, P5, R82, R90, R80 ;  /* 0x0000005a52407210 */ /* 0x000fe20007d5e050 */
[----:B------:R-:W-:-:S09]  /*3520*/  IMAD.IADD R80, R69, 0x1, R81 ;  /* 0x0000000145507824 */ /* 0x000fd200078e0251 */
[----:B------:R-:W-:Y:S05]  /*3530*/  @P4 BRA `(.L_x_47) ;  /* 0x00000000000c4947 */ /* 0x000fea0003800000 */
[----:B------:R-:W3:Y:S02]  /*3540*/  LDG.E.U8 R76, desc[UR36][R20.64] ;  /* 0x00000024144c7981 */ /* 0x000ee4000c1e1100 */
[----:B---3--:R-:W-:-:S05]  /*3550*/  PRMT R66, R76, 0x8880, RZ ;  /* 0x000088804c427816 */ /* 0x008fca00000000ff */
[----:B------:R-:W-:-:S07]  /*3560*/  IMAD R77, R66, R73, RZ ;  /* 0x00000049424d7224 */ /* 0x000fce00078e02ff */
.L_x_47:
[----:B------:R-:W-:Y:S05]  /*3570*/  BSYNC B1 ;  /* 0x0000000000017941 */ /* 0x000fea0003800000 */
.L_x_46:
[----:B-1----:R-:W-:Y:S01]  /*3580*/  @!P4 IMAD R67, R56, R72, R77 ;  /* 0x000000483843c224 */ /* 0x002fe200078e024d */
[----:B------:R-:W-:Y:S01]  /*3590*/  IADD3.X R65, R79, R91, R80, P2, P5 ;  /* 0x0000005b4f417210 */ /* 0x000fe200017ea450 */
[----:B------:R-:W-:Y:S01]  /*35a0*/  BSSY B1, `(.L_x_48) ;  /* 0x0000009000017945 */ /* 0x000fe20003800000 */
[----:B------:R-:W-:Y:S02]  /*35b0*/  ISETP.GE.AND P2, PT, R84, 0x89, PT ;  /* 0x000000895400780c */ /* 0x000fe40003f46270 */
[----:B------:R1:W-:Y:S01]  /*35c0*/  @!P4 STG.E.U8 desc[UR36][R10.64], R67 ;  /* 0x000000430a00c986 */ /* 0x0003e2000c101124 */
[C---:B------:R-:W-:Y:S02]  /*35d0*/  ISETP.LT.OR P4, PT, R3.reuse, 0x2, !P1 ;  /* 0x000000020300780c */ /* 0x040fe40004f81670 */
[----:B------:R-:W-:-:S11]  /*35e0*/  ISETP.LT.OR P5, PT, R3, 0x1, !P2 ;  /* 0x000000010300780c */ /* 0x000fd600057a1670 */
[----:B-1----:R-:W-:Y:S05]  /*35f0*/  @P4 BRA `(.L_x_49) ;  /* 0x00000000000c4947 */ /* 0x002fea0003800000 */
[----:B------:R-:W3:Y:S02]  /*3600*/  LDG.E.U8 R76, desc[UR36][R20.64+0x1] ;  /* 0x00000124144c7981 */ /* 0x000ee4000c1e1100 */
[----:B---3--:R-:W-:-:S05]  /*3610*/  PRMT R56, R76, 0x8880, RZ ;  /* 0x000088804c387816 */ /* 0x008fca00000000ff */
[----:B------:R-:W-:-:S07]  /*3620*/  IMAD R77, R56, R73, RZ ;  /* 0x00000049384d7224 */ /* 0x000fce00078e02ff */
.L_x_49:
[----:B------:R-:W-:Y:S05]  /*3630*/  BSYNC B1 ;  /* 0x0000000000017941 */ /* 0x000fea0003800000 */
.L_x_48:
[----:B------:R-:W-:Y:S01]  /*3640*/  @!P4 IMAD R57, R57, R72, R77 ;  /* 0x000000483939c224 */ /* 0x000fe200078e024d */
[----:B------:R-:W-:Y:S04]  /*3650*/  BSSY B1, `(.L_x_50) ;  /* 0x0000006000017945 */ /* 0x000fe80003800000 */
[----:B------:R1:W-:Y:S01]  /*3660*/  @!P4 STG.E.U8 desc[UR36][R10.64+0x1], R57 ;  /* 0x000001390a00c986 */ /* 0x0003e2000c101124 */
[----:B------:R-:W-:Y:S05]  /*3670*/  @P5 BRA `(.L_x_51) ;  /* 0x00000000000c5947 */ /* 0x000fea0003800000 */
[----:B------:R-:W3:Y:S02]  /*3680*/  LDG.E.U8 R76, desc[UR36][R64.64] ;  /* 0x00000024404c7981 */ /* 0x000ee4000c1e1100 */
[----:B---3--:R-:W-:-:S05]  /*3690*/  PRMT R56, R76, 0x8880, RZ ;  /* 0x000088804c387816 */ /* 0x008fca00000000ff */
[----:B------:R-:W-:-:S07]  /*36a0*/  IMAD R77, R56, R73, RZ ;  /* 0x00000049384d7224 */ /* 0x000fce00078e02ff */
.L_x_51:
[----:B------:R-:W-:Y:S05]  /*36b0*/  BSYNC B1 ;  /* 0x0000000000017941 */ /* 0x000fea0003800000 */
.L_x_50:
[C---:B------:R-:W-:Y:S01]  /*36c0*/  ISETP.LT.OR P4, PT, R3.reuse, 0x2, !P2 ;  /* 0x000000020300780c */ /* 0x040fe20005781670 */
[----:B-1----:R-:W-:Y:S01]  /*36d0*/  @!P5 IMAD R57, R58, R72, R77 ;  /* 0x000000483a39d224 */ /* 0x002fe200078e024d */
[----:B------:R-:W-:Y:S04]  /*36e0*/  BSSY B1, `(.L_x_52) ;  /* 0x0000007000017945 */ /* 0x000fe80003800000 */
[----:B------:R1:W-:Y:S01]  /*36f0*/  @!P5 STG.E.U8 desc[UR36][R8.64], R57 ;  /* 0x000000390800d986 */ /* 0x0003e2000c101124 */
[----:B------:R-:W-:-:S06]  /*3700*/  ISETP.LT.OR P5, PT, R3, 0x9, !P1 ;  /* 0x000000090300780c */ /* 0x000fcc0004fa1670 */
[----:B------:R-:W-:Y:S07]  /*3710*/  @P4 BRA `(.L_x_53) ;  /* 0x00000000000c4947 */ /* 0x000fee0003800000 */
[----:B------:R-:W3:Y:S02]  /*3720*/  LDG.E.U8 R76, desc[UR36][R64.64+0x1] ;  /* 0x00000124404c7981 */ /* 0x000ee4000c1e1100 */
[----:B---3--:R-:W-:-:S05]  /*3730*/  PRMT R56, R76, 0x8880, RZ ;  /* 0x000088804c387816 */ /* 0x008fca00000000ff */
[----:B------:R-:W-:-:S07]  /*3740*/  IMAD R77, R56, R73, RZ ;  /* 0x00000049384d7224 */ /* 0x000fce00078e02ff */
.L_x_53:
[----:B------:R-:W-:Y:S05]  /*3750*/  BSYNC B1 ;  /* 0x0000000000017941 */ /* 0x000fea0003800000 */
.L_x_52:
[----:B------:R-:W-:Y:S01]  /*3760*/  @!P4 IMAD R59, R59, R72, R77 ;  /* 0x000000483b3bc224 */ /* 0x000fe200078e024d */
[----:B------:R-:W-:Y:S04]  /*3770*/  BSSY B1, `(.L_x_54) ;  /* 0x0000006000017945 */ /* 0x000fe80003800000 */
[----:B------:R3:W-:Y:S01]  /*3780*/  @!P4 STG.E.U8 desc[UR36][R8.64+0x1], R59 ;  /* 0x0000013b0800c986 */ /* 0x0007e2000c101124 */
[----:B------:R-:W-:Y:S05]  /*3790*/  @P5 BRA `(.L_x_55) ;  /* 0x00000000000c5947 */ /* 0x000fea0003800000 */
[----:B------:R-:W4:Y:S02]  /*37a0*/  LDG.E.U8 R76, desc[UR36][R20.64+0x8] ;  /* 0x00000824144c7981 */ /* 0x000f24000c1e1100 */
[----:B----4-:R-:W-:-:S05]  /*37b0*/  PRMT R56, R76, 0x8880, RZ ;  /* 0x000088804c387816 */ /* 0x010fca00000000ff */
[----:B------:R-:W-:-:S07]  /*37c0*/  IMAD R77, R56, R73, RZ ;  /* 0x00000049384d7224 */ /* 0x000fce00078e02ff */
.L_x_55:
[----:B------:R-:W-:Y:S05]  /*37d0*/  BSYNC B1 ;  /* 0x0000000000017941 */ /* 0x000fea0003800000 */
.L_x_54:
[C---:B------:R-:W-:Y:S01]  /*37e0*/  ISETP.LT.OR P4, PT, R3.reuse, 0xa, !P1 ;  /* 0x0000000a0300780c */ /* 0x040fe20004f81670 */
[----:B-1----:R-:W-:Y:S01]  /*37f0*/  @!P5 IMAD R57, R60, R72, R77 ;  /* 0x000000483c39d224 */ /* 0x002fe200078e024d */
[----:B------:R-:W-:Y:S04]  /*3800*/  BSSY B1, `(.L_x_56) ;  /* 0x0000007000017945 */ /* 0x000fe80003800000 */
[----:B------:R1:W-:Y:S01]  /*3810*/  @!P5 STG.E.U8 desc[UR36][R10.64+0x8], R57 ;  /* 0x000008390a00d986 */ /* 0x0003e2000c101124 */
[----:B------:R-:W-:-:S06]  /*3820*/  ISETP.LT.OR P5, PT, R3, 0x9, !P2 ;  /* 0x000000090300780c */ /* 0x000fcc00057a1670 */
[----:B------:R-:W-:Y:S07]  /*3830*/  @P4 BRA `(.L_x_57) ;  /* 0x00000000000c4947 */ /* 0x000fee0003800000 */
[----:B------:R-:W4:Y:S02]  /*3840*/  LDG.E.U8 R76, desc[UR36][R20.64+0x9] ;  /* 0x00000924144c7981 */ /* 0x000f24000c1e1100 */
[----:B----4-:R-:W-:-:S05]  /*3850*/  PRMT R56, R76, 0x8880, RZ ;  /* 0x000088804c387816 */ /* 0x010fca00000000ff */
[----:B------:R-:W-:-:S07]  /*3860*/  IMAD R77, R56, R73, RZ ;  /* 0x00000049384d7224 */ /* 0x000fce00078e02ff */
.L_x_57:
[----:B------:R-:W-:Y:S05]  /*3870*/  BSYNC B1 ;  /* 0x0000000000017941 */ /* 0x000fea0003800000 */
.L_x_56:
[----:B------:R-:W-:Y:S01]  /*3880*/  @!P4 IMAD R61, R61, R72, R77 ;  /* 0x000000483d3dc224 */ /* 0x000fe200078e024d */
[----:B------:R-:W-:Y:S04]  /*3890*/  BSSY B1, `(.L_x_58) ;  /* 0x0000006000017945 */ /* 0x000fe80003800000 */
[----:B------:R4:W-:Y:S01]  /*38a0*/  @!P4 STG.E.U8 desc[UR36][R10.64+0x9], R61 ;  /* 0x0000093d0a00c986 */ /* 0x0009e2000c101124 */
[----:B------:R-:W-:Y:S05]  /*38b0*/  @P5 BRA `(.L_x_59) ;  /* 0x00000000000c5947 */ /* 0x000fea0003800000 */
[----:B------:R-:W5:Y:S02]  /*38c0*/  LDG.E.U8 R76, desc[UR36][R64.64+0x8] ;  /* 0x00000824404c7981 */ /* 0x000f64000c1e1100 */
[----:B-----5:R-:W-:-:S05]  /*38d0*/  PRMT R56, R76, 0x8880, RZ ;  /* 0x000088804c387816 */ /* 0x020fca00000000ff */
[----:B------:R-:W-:-:S07]  /*38e0*/  IMAD R77, R56, R73, RZ ;  /* 0x00000049384d7224 */ /* 0x000fce00078e02ff */
.L_x_59:
[----:B------:R-:W-:Y:S05]  /*38f0*/  BSYNC B1 ;  /* 0x0000000000017941 */ /* 0x000fea0003800000 */
.L_x_58:
[C---:B------:R-:W-:Y:S01]  /*3900*/  ISETP.LT.OR P4, PT, R3.reuse, 0xa, !P2 ;  /* 0x0000000a0300780c */ /* 0x040fe20005781670 */
[----:B-1----:R-:W-:Y:S01]  /*3910*/  @!P5 IMAD R57, R62, R72, R77 ;  /* 0x000000483e39d224 */ /* 0x002fe200078e024d */
[----:B------:R-:W-:Y:S04]  /*3920*/  BSSY B1, `(.L_x_60) ;  /* 0x0000007000017945 */ /* 0x000fe80003800000 */
[----:B------:R1:W-:Y:S01]  /*3930*/  @!P5 STG.E.U8 desc[UR36][R8.64+0x8], R57 ;  /* 0x000008390800d986 */ /* 0x0003e2000c101124 */
[----:B------:R-:W-:-:S06]  /*3940*/  ISETP.LT.OR P5, PT, R3, 0x11, !P3 ;  /* 0x000000110300780c */ /* 0x000fcc0005fa1670 */
[----:B------:R-:W-:Y:S07]  /*3950*/  @P4 BRA `(.L_x_61) ;  /* 0x00000000000c4947 */ /* 0x000fee0003800000 */
[----:B------:R-:W5:Y:S02]  /*3960*/  LDG.E.U8 R76, desc[UR36][R64.64+0x9] ;  /* 0x00000924404c7981 */ /* 0x000f64000c1e1100 */
[----:B-----5:R-:W-:-:S05]  /*3970*/  PRMT R56, R76, 0x8880, RZ ;  /* 0x000088804c387816 */ /* 0x020fca00000000ff */
[----:B------:R-:W-:-:S07]  /*3980*/  IMAD R77, R56, R73, RZ ;  /* 0x00000049384d7224 */ /* 0x000fce00078e02ff */
.L_x_61:
[----:B------:R-:W-:Y:S05]  /*3990*/  BSYNC B1 ;  /* 0x0000000000017941 */ /* 0x000fea0003800000 */
.L_x_60:
[----:B------:R-:W-:Y:S01]  /*39a0*/  @!P4 IMAD R63, R63, R72, R77 ;  /* 0x000000483f3fc224 */ /* 0x000fe200078e024d */
[----:B------:R-:W-:Y:S04]  /*39b0*/  BSSY B1, `(.L_x_62) ;  /* 0x0000006000017945 */ /* 0x000fe80003800000 */
[----:B------:R0:W-:Y:S01]  /*39c0*/  @!P4 STG.E.U8 desc[UR36][R8.64+0x9], R63 ;  /* 0x0000093f0800c986 */ /* 0x0001e2000c101124 */
[----:B------:R-:W-:Y:S05]  /*39d0*/  @P5 BRA `(.L_x_63) ;  /* 0x00000000000c5947 */ /* 0x000fea0003800000 */
[----:B------:R-:W5:Y:S02]  /*39e0*/  LDG.E.U8 R76, desc[UR36][R12.64+0x10] ;  /* 0x000010240c4c7981 */ /* 0x000f64000c1e1100 */
[----:B-----5:R-:W-:-:S05]  /*39f0*/  PRMT R56, R76, 0x8880, RZ ;  /* 0x000088804c387816 */ /* 0x020fca00000000ff */
[----:B------:R-:W-:-:S07]  /*3a00*/  IMAD R77, R56, R73, RZ ;  /* 0x00000049384d7224 */ /* 0x000fce00078e02ff */
.L_x_63:
[----:B------:R-:W-:Y:S05]  /*3a10*/  BSYNC B1 ;  /* 0x0000000000017941 */ /* 0x000fea0003800000 */
.L_x_62:
        /* <DEDUP_REMOVED lines=9> */
.L_x_65:
[----:B------:R-:W-:Y:S05]  /*3ab0*/  BSYNC B1 ;  /* 0x0000000000017941 */ /* 0x000fea0003800000 */
.L_x_64:
[----:B------:R-:W-:Y:S01]  /*3ac0*/  @!P4 IMAD R49, R49, R72, R77 ;  /* 0x000000483131c224 */ /* 0x000fe200078e024d */
[----:B------:R-:W-:Y:S04]  /*3ad0*/  BSSY B1, `(.L_x_66) ;  /* 0x0000006000017945 */ /* 0x000fe80003800000 */
[----:B------:R0:W-:Y:S01]  /*3ae0*/  @!P4 STG.E.U8 desc[UR36][R4.64+0x11], R49 ;  /* 0x000011310400c986 */ /* 0x0001e2000c101124 */
[----:B------:R-:W-:Y:S05]  /*3af0*/  @P5 BRA `(.L_x_67) ;  /* 0x00000000000c5947 */ /* 0x000fea0003800000 */
[----:B------:R-:W5:Y:S02]  /*3b00*/  LDG.E.U8 R76, desc[UR36][R14.64+0x10] ;  /* 0x000010240e4c7981 */ /* 0x000f64000c1e1100 */
[----:B-----5:R-:W-:-:S05]  /*3b10*/  PRMT R48, R76, 0x8880, RZ ;  /* 0x000088804c307816 */ /* 0x020fca00000000ff */
[----:B------:R-:W-:-:S07]  /*3b20*/  IMAD R77, R48, R73, RZ ;  /* 0x00000049304d7224 */ /* 0x000fce00078e02ff */
.L_x_67:
[----:B------:R-:W-:Y:S05]  /*3b30*/  BSYNC B1 ;  /* 0x0000000000017941 */ /* 0x000fea0003800000 */
.L_x_66:
[C---:B------:R-:W-:Y:S01]  /*3b40*/  ISETP.LT.OR P4, PT, R3.reuse, 0x12, !P0 ;  /* 0x000000120300780c */ /* 0x040fe20004781670 */
[----:B0-----:R-:W-:Y:S01]  /*3b50*/  @!P5 IMAD R49, R50, R72, R77 ;  /* 0x000000483231d224 */ /* 0x001fe200078e024d */
[----:B------:R-:W-:Y:S04]  /*3b60*/  BSSY B1, `(.L_x_68) ;  /* 0x0000007000017945 */ /* 0x000fe80003800000 */
[----:B------:R0:W-:Y:S01]  /*3b70*/  @!P5 STG.E.U8 desc[UR36][R6.64+0x10], R49 ;  /* 0x000010310600d986 */ /* 0x0001e2000c101124 */
[----:B------:R-:W-:-:S06]  /*3b80*/  ISETP.LT.OR P5, PT, R3, 0x19, !P3 ;  /* 0x000000190300780c */ /* 0x000fcc0005fa1670 */
[----:B------:R-:W-:Y:S07]  /*3b90*/  @P4 BRA `(.L_x_69) ;  /* 0x00000000000c4947 */ /* 0x000fee0003800000 */
[----:B------:R-:W5:Y:S02]  /*3ba0*/  LDG.E.U8 R76, desc[UR36][R14.64+0x11] ;  /* 0x000011240e4c7981 */ /* 0x000f64000c1e1100 */
[----:B-----5:R-:W-:-:S05]  /*3bb0*/  PRMT R48, R76, 0x8880, RZ ;  /* 0x000088804c307816 */ /* 0x020fca00000000ff */
[----:B------:R-:W-:-:S07]  /*3bc0*/  IMAD R77, R48, R73, RZ ;  /* 0x00000049304d7224 */ /* 0x000fce00078e02ff */
.L_x_69:
[----:B------:R-:W-:Y:S05]  /*3bd0*/  BSYNC B1 ;  /* 0x0000000000017941 */ /* 0x000fea0003800000 */
.L_x_68:
[----:B------:R-:W-:Y:S01]  /*3be0*/  @!P4 IMAD R51, R51, R72, R77 ;  /* 0x000000483333c224 */ /* 0x000fe200078e024d */
[----:B------:R-:W-:Y:S04]  /*3bf0*/  BSSY B1, `(.L_x_70) ;  /* 0x0000006000017945 */ /* 0x000fe80003800000 */
[----:B------:R0:W-:Y:S01]  /*3c00*/  @!P4 STG.E.U8 desc[UR36][R6.64+0x11], R51 ;  /* 0x000011330600c986 */ /* 0x0001e2000c101124 */
[----:B------:R-:W-:Y:S05]  /*3c10*/  @P5 BRA `(.L_x_71) ;  /* 0x00000000000c5947 */ /* 0x000fea0003800000 */
[----:B------:R-:W5:Y:S02]  /*3c20*/  LDG.E.U8 R76, desc[UR36][R12.64+0x18] ;  /* 0x000018240c4c7981 */ /* 0x000f64000c1e1100 */
[----:B-----5:R-:W-:-:S05]  /*3c30*/  PRMT R48, R76, 0x8880, RZ ;  /* 0x000088804c307816 */ /* 0x020fca00000000ff */
[----:B------:R-:W-:-:S07]  /*3c40*/  IMAD R77, R48, R73, RZ ;  /* 0x00000049304d7224 */ /* 0x000fce00078e02ff */
.L_x_71:
[----:B------:R-:W-:Y:S05]  /*3c50*/  BSYNC B1 ;  /* 0x0000000000017941 */ /* 0x000fea0003800000 */
.L_x_70:
        /* <DEDUP_REMOVED lines=9> */
.L_x_73:
[----:B------:R-:W-:Y:S05]  /*3cf0*/  BSYNC B1 ;  /* 0x0000000000017941 */ /* 0x000fea0003800000 */
.L_x_72:
[----:B------:R-:W-:Y:S01]  /*3d00*/  @!P4 IMAD R53, R53, R72, R77 ;  /* 0x000000483535c224 */ /* 0x000fe200078e024d */
[----:B------:R-:W-:Y:S04]  /*3d10*/  BSSY B1, `(.L_x_74) ;  /* 0x0000006000017945 */ /* 0x000fe80003800000 */
[----:B------:R0:W-:Y:S01]  /*3d20*/  @!P4 STG.E.U8 desc[UR36][R4.64+0x19], R53 ;  /* 0x000019350400c986 */ /* 0x0001e2000c101124 */
[----:B------:R-:W-:Y:S05]  /*3d30*/  @P5 BRA `(.L_x_75) ;  /* 0x00000000000c5947 */ /* 0x000fea0003800000 */
[----:B------:R-:W5:Y:S02]  /*3d40*/  LDG.E.U8 R76, desc[UR36][R14.64+0x18] ;  /* 0x000018240e4c7981 */ /* 0x000f64000c1e1100 */
[----:B-----5:R-:W-:-:S05]  /*3d50*/  PRMT R48, R76, 0x8880, RZ ;  /* 0x000088804c307816 */ /* 0x020fca00000000ff */
[----:B------:R-:W-:-:S07]  /*3d60*/  IMAD R77, R48, R73, RZ ;  /* 0x00000049304d7224 */ /* 0x000fce00078e02ff */
.L_x_75:
[----:B------:R-:W-:Y:S05]  /*3d70*/  BSYNC B1 ;  /* 0x0000000000017941 */ /* 0x000fea0003800000 */
.L_x_74:
        /* <DEDUP_REMOVED lines=9> */
.L_x_77:
[----:B------:R-:W-:Y:S05]  /*3e10*/  BSYNC B1 ;  /* 0x0000000000017941 */ /* 0x000fea0003800000 */
.L_x_76:
[----:B------:R-:W-:Y:S01]  /*3e20*/  @!P4 IMAD R55, R55, R72, R77 ;  /* 0x000000483737c224 */ /* 0x000fe200078e024d */
[----:B------:R-:W-:Y:S04]  /*3e30*/  BSSY B1, `(.L_x_78) ;  /* 0x0000006000017945 */ /* 0x000fe80003800000 */
[----:B------:R0:W-:Y:S01]  /*3e40*/  @!P4 STG.E.U8 desc[UR36][R6.64+0x19], R55 ;  /* 0x000019370600c986 */ /* 0x0001e2000c101124 */
[----:B------:R-:W-:Y:S05]  /*3e50*/  @P5 BRA `(.L_x_79) ;  /* 0x00000000000c5947 */ /* 0x000fea0003800000 */
[----:B------:R-:W5:Y:S02]  /*3e60*/  LDG.E.U8 R76, desc[UR36][R20.64+0x10] ;  /* 0x00001024144c7981 */ /* 0x000f64000c1e1100 */
[----:B-----5:R-:W-:-:S05]  /*3e70*/  PRMT R48, R76, 0x8880, RZ ;  /* 0x000088804c307816 */ /* 0x020fca00000000ff */
[----:B------:R-:W-:-:S07]  /*3e80*/  IMAD R77, R48, R73, RZ ;  /* 0x00000049304d7224 */ /* 0x000fce00078e02ff */
.L_x_79:
[----:B------:R-:W-:Y:S05]  /*3e90*/  BSYNC B1 ;  /* 0x0000000000017941 */ /* 0x000fea0003800000 */
.L_x_78:
        /* <DEDUP_REMOVED lines=9> */
.L_x_81:
[----:B------:R-:W-:Y:S05]  /*3f30*/  BSYNC B1 ;  /* 0x0000000000017941 */ /* 0x000fea0003800000 */
.L_x_80:
[----:B------:R-:W-:Y:S01]  /*3f40*/  @!P4 IMAD R41, R41, R72, R77 ;  /* 0x000000482929c224 */ /* 0x000fe200078e024d */
[----:B------:R-:W-:Y:S04]  /*3f50*/  BSSY B1, `(.L_x_82) ;  /* 0x0000006000017945 */ /* 0x000fe80003800000 */
[----:B------:R0:W-:Y:S01]  /*3f60*/  @!P4 STG.E.U8 desc[UR36][R10.64+0x11], R41 ;  /* 0x000011290a00c986 */ /* 0x0001e2000c101124 */
[----:B------:R-:W-:Y:S05]  /*3f70*/  @P5 BRA `(.L_x_83) ;  /* 0x00000000000c5947 */ /* 0x000fea0003800000 */
[----:B------:R-:W5:Y:S02]  /*3f80*/  LDG.E.U8 R76, desc[UR36][R64.64+0x10] ;  /* 0x00001024404c7981 */ /* 0x000f64000c1e1100 */
[----:B-----5:R-:W-:-:S05]  /*3f90*/  PRMT R40, R76, 0x8880, RZ ;  /* 0x000088804c287816 */ /* 0x020fca00000000ff */
[----:B------:R-:W-:-:S07]  /*3fa0*/  IMAD R77, R40, R73, RZ ;  /* 0x00000049284d7224 */ /* 0x000fce00078e02ff */
.L_x_83:
[----:B------:R-:W-:Y:S05]  /*3fb0*/  BSYNC B1 ;  /* 0x0000000000017941 */ /* 0x000fea0003800000 */
.L_x_82:
        /* <DEDUP_REMOVED lines=9> */
.L_x_85:
[----:B------:R-:W-:Y:S05]  /*4050*/  BSYNC B1 ;  /* 0x0000000000017941 */ /* 0x000fea0003800000 */
.L_x_84:
[----:B------:R-:W-:Y:S01]  /*4060*/  @!P4 IMAD R43, R43, R72, R77 ;  /* 0x000000482b2bc224 */ /* 0x000fe200078e024d */
[----:B------:R-:W-:Y:S04]  /*4070*/  BSSY B1, `(.L_x_86) ;  /* 0x0000006000017945 */ /* 0x000fe80003800000 */
[----:B------:R0:W-:Y:S01]  /*4080*/  @!P4 STG.E.U8 desc[UR36][R8.64+0x11], R43 ;  /* 0x0000112b0800c986 */ /* 0x0001e2000c101124 */
[----:B------:R-:W-:Y:S05]  /*4090*/  @P5 BRA `(.L_x_87) ;  /* 0x00000000000c5947 */ /* 0x000fea0003800000 */
[----:B------:R-:W5:Y:S02]  /*40a0*/  LDG.E.U8 R76, desc[UR36][R20.64+0x18] ;  /* 0x00001824144c7981 */ /* 0x000f64000c1e1100 */
[----:B-----5:R-:W-:-:S05]  /*40b0*/  PRMT R40, R76, 0x8880, RZ ;  /* 0x000088804c287816 */ /* 0x020fca00000000ff */
[----:B------:R-:W-:-:S07]  /*40c0*/  IMAD R77, R40, R73, RZ ;  /* 0x00000049284d7224 */ /* 0x000fce00078e02ff */
.L_x_87:
[----:B------:R-:W-:Y:S05]  /*40d0*/  BSYNC B1 ;  /* 0x0000000000017941 */ /* 0x000fea0003800000 */
.L_x_86:
        /* <DEDUP_REMOVED lines=9> */
.L_x_89:
[----:B------:R-:W-:Y:S05]  /*4170*/  BSYNC B1 ;  /* 0x0000000000017941 */ /* 0x000fea0003800000 */
.L_x_88:
[----:B------:R-:W-:Y:S01]  /*4180*/  @!P4 IMAD R45, R45, R72, R77 ;  /* 0x000000482d2dc224 */ /* 0x000fe200078e024d */
[----:B------:R-:W-:Y:S04]  /*4190*/  BSSY B1, `(.L_x_90) ;  /* 0x0000006000017945 */ /* 0x000fe80003800000 */
[----:B------:R0:W-:Y:S01]  /*41a0*/  @!P4 STG.E.U8 desc[UR36][R10.64+0x19], R45 ;  /* 0x0000192d0a00c986 */ /* 0x0001e2000c101124 */
[----:B------:R-:W-:Y:S05]  /*41b0*/  @P5 BRA `(.L_x_91) ;  /* 0x00000000000c5947 */ /* 0x000fea0003800000 */
[----:B------:R-:W5:Y:S02]  /*41c0*/  LDG.E.U8 R76, desc[UR36][R64.64+0x18] ;  /* 0x00001824404c7981 */ /* 0x000f64000c1e1100 */
[----:B-----5:R-:W-:-:S05]  /*41d0*/  PRMT R40, R76, 0x8880, RZ ;  /* 0x000088804c287816 */ /* 0x020fca00000000ff */
[----:B------:R-:W-:-:S07]  /*41e0*/  IMAD R77, R40, R73, RZ ;  /* 0x00000049284d7224 */ /* 0x000fce00078e02ff */
.L_x_91:
[----:B------:R-:W-:Y:S05]  /*41f0*/  BSYNC B1 ;  /* 0x0000000000017941 */ /* 0x000fea0003800000 */
.L_x_90:
        /* <DEDUP_REMOVED lines=9> */
.L_x_93:
[----:B------:R-:W-:Y:S05]  /*4290*/  BSYNC B1 ;  /* 0x0000000000017941 */ /* 0x000fea0003800000 */
.L_x_92:
[----:B------:R-:W-:Y:S01]  /*42a0*/  @!P4 IMAD R47, R47, R72, R77 ;  /* 0x000000482f2fc224 */ /* 0x000fe200078e024d */
[----:B------:R-:W-:Y:S04]  /*42b0*/  BSSY B1, `(.L_x_94) ;  /* 0x0000006000017945 */ /* 0x000fe80003800000 */
[----:B------:R0:W-:Y:S01]  /*42c0*/  @!P4 STG.E.U8 desc[UR36][R8.64+0x19], R47 ;  /* 0x0000192f0800c986 */ /* 0x0001e2000c101124 */
[----:B------:R-:W-:Y:S05]  /*42d0*/  @P5 BRA `(.L_x_95) ;  /* 0x00000000000c5947 */ /* 0x000fea0003800000 */
[----:B------:R-:W5:Y:S02]  /*42e0*/  LDG.E.U8 R76, desc[UR36][R12.64+0x20] ;  /* 0x000020240c4c7981 */ /* 0x000f64000c1e1100 */
[----:B-----5:R-:W-:-:S05]  /*42f0*/  PRMT R40, R76, 0x8880, RZ ;  /* 0x000088804c287816 */ /* 0x020fca00000000ff */
[----:B------:R-:W-:-:S07]  /*4300*/  IMAD R77, R40, R73, RZ ;  /* 0x00000049284d7224 */ /* 0x000fce00078e02ff */
.L_x_95:
[----:B------:R-:W-:Y:S05]  /*4310*/  BSYNC B1 ;  /* 0x0000000000017941 */ /* 0x000fea0003800000 */
.L_x_94:
        /* <DEDUP_REMOVED lines=9> */
.L_x_97:
[----:B------:R-:W-:Y:S05]  /*43b0*/  BSYNC B1 ;  /* 0x0000000000017941 */ /* 0x000fea0003800000 */
.L_x_96:
[----:B------:R-:W-:Y:S01]  /*43c0*/  @!P4 IMAD R33, R33, R72, R77 ;  /* 0x000000482121c224 */ /* 0x000fe200078e024d */
[----:B------:R-:W-:Y:S04]  /*43d0*/  BSSY B1, `(.L_x_98) ;  /* 0x0000006000017945 */ /* 0x000fe80003800000 */
[----:B------:R0:W-:Y:S01]  /*43e0*/  @!P4 STG.E.U8 desc[UR36][R4.64+0x21], R33 ;  /* 0x000021210400c986 */ /* 0x0001e2000c101124 */
[----:B------:R-:W-:Y:S05]  /*43f0*/  @P5 BRA `(.L_x_99) ;  /* 0x00000000000c5947 */ /* 0x000fea0003800000 */
[----:B------:R-:W5:Y:S02]  /*4400*/  LDG.E.U8 R76, desc[UR36][R14.64+0x20] ;  /* 0x000020240e4c7981 */ /* 0x000f64000c1e1100 */
[----:B-----5:R-:W-:-:S05]  /*4410*/  PRMT R32, R76, 0x8880, RZ ;  /* 0x000088804c207816 */ /* 0x020fca00000000ff */
[----:B------:R-:W-:-:S07]  /*4420*/  IMAD R77, R32, R73, RZ ;  /* 0x00000049204d7224 */ /* 0x000fce00078e02ff */
.L_x_99:
[----:B------:R-:W-:Y:S05]  /*4430*/  BSYNC B1 ;  /* 0x0000000000017941 */ /* 0x000fea0003800000 */
.L_x_98:
[C---:B------:R-:W-:Y:S01]  /*4440*/  ISETP.LT.OR P4, PT, R3.reuse, 0x22, !P0 ;  /* 0x000000220300780c */ /* 0x040fe20004781670 */
[----:B0-----:R-:W-:Y:S01]  /*4450*/  @!P5 IMAD R33, R34, R72, R77 ;  /* 0x000000482221d224 */ /* 0x001fe200078e024d */
[----:B------:R-:W-:Y:S04]  /*4460*/  BSSY B1, `(.L_x_100) ;  /* 0x0000008000017945 */ /* 0x000fe80003800000 */
[----:B------:R0:W-:Y:S01]  /*4470*/  @!P5 STG.E.U8 desc[UR36][R6.64+0x20], R33 ;  /* 0x000020210600d986 */ /* 0x0001e2000c101124 */
[C---:B------:R-:W-:Y:S02]  /*4480*/  ISETP.LT.OR P5, PT, R3.reuse, 0x29, !P3 ;  /* 0x000000290300780c */ /* 0x040fe40005fa1670 */
[----:B------:R-:W-:-:S04]  /*4490*/  ISETP.LT.OR P3, PT, R3, 0x2a, !P3 ;  /* 0x0000002a0300780c */ /* 0x000fc80005f61670 */
[----:B------:R-:W-:Y:S09]  /*44a0*/  @P4 BRA `(.L_x_101) ;  /* 0x00000000000c4947 */ /* 0x000ff20003800000 */
[----:B------:R-:W5:Y:S02]  /*44b0*/  LDG.E.U8 R76, desc[UR36][R14.64+0x21] ;  /* 0x000021240e4c7981 */ /* 0x000f64000c1e1100 */
[----:B-----5:R-:W-:-:S05]  /*44c0*/  PRMT R32, R76, 0x8880, RZ ;  /* 0x000088804c207816 */ /* 0x020fca00000000ff */
[----:B------:R-:W-:-:S07]  /*44d0*/  IMAD R77, R32, R73, RZ ;  /* 0x00000049204d7224 */ /* 0x000fce00078e02ff */
.L_x_101:
[----:B------:R-:W-:Y:S05]  /*44e0*/  BSYNC B1 ;  /* 0x0000000000017941 */ /* 0x000fea0003800000 */
.L_x_100:
[----:B------:R-:W-:Y:S01]  /*44f0*/  @!P4 IMAD R35, R35, R72, R77 ;  /* 0x000000482323c224 */ /* 0x000fe200078e024d */
[----:B------:R-:W-:Y:S04]  /*4500*/  BSSY B1, `(.L_x_102) ;  /* 0x0000006000017945 */ /* 0x000fe80003800000 */
[----:B------:R0:W-:Y:S01]  /*4510*/  @!P4 STG.E.U8 desc[UR36][R6.64+0x21], R35 ;  /* 0x000021230600c986 */ /* 0x0001e2000c101124 */
[----:B------:R-:W-:Y:S05]  /*4520*/  @P5 BRA `(.L_x_103) ;  /* 0x00000000000c5947 */ /* 0x000fea0003800000 */
[----:B------:R-:W5:Y:S02]  /*4530*/  LDG.E.U8 R76, desc[UR36][R12.64+0x28] ;  /* 0x000028240c4c7981 */ /* 0x000f64000c1e1100 */
[----:B-----5:R-:W-:-:S05]  /*4540*/  PRMT R32, R76, 0x8880, RZ ;  /* 0x000088804c207816 */ /* 0x020fca00000000ff */
[----:B------:R-:W-:-:S07]  /*4550*/  IMAD R77, R32, R73, RZ ;  /* 0x00000049204d7224 */ /* 0x000fce00078e02ff */
.L_x_103:
[----:B------:R-:W-:Y:S05]  /*4560*/  BSYNC B1 ;  /* 0x0000000000017941 */ /* 0x000fea0003800000 */
.L_x_102:
[----:B0-----:R-:W-:Y:S01]  /*4570*/  @!P5 IMAD R33, R36, R72, R77 ;  /* 0x000000482421d224 */ /* 0x001fe200078e024d */
[----:B------:R-:W-:Y:S04]  /*4580*/  BSSY B1, `(.L_x_104) ;  /* 0x0000006000017945 */ /* 0x000fe80003800000 */
[----:B------:R0:W-:Y:S01]  /*4590*/  @!P5 STG.E.U8 desc[UR36][R4.64+0x28], R33 ;  /* 0x000028210400d986 */ /* 0x0001e2000c101124 */
[----:B------:R-:W-:Y:S05]  /*45a0*/  @P3 BRA `(.L_x_105) ;  /* 0x00000000000c3947 */ /* 0x000fea0003800000 */
[----:B------:R-:W5:Y:S02]  /*45b0*/  LDG.E.U8 R76, desc[UR36][R12.64+0x29] ;  /* 0x000029240c4c7981 */ /* 0x000f64000c1e1100 */
[----:B-----5:R-:W-:-:S05]  /*45c0*/  PRMT R32, R76, 0x8880, RZ ;  /* 0x000088804c207816 */ /* 0x020fca00000000ff */
[----:B------:R-:W-:-:S07]  /*45d0*/  IMAD R77, R32, R73, RZ ;  /* 0x00000049204d7224 */ /* 0x000fce00078e02ff */
.L_x_105:
[----:B------:R-:W-:Y:S05]  /*45e0*/  BSYNC B1 ;  /* 0x0000000000017941 */ /* 0x000fea0003800000 */
.L_x_104:
[----:B------:R-:W-:Y:S01]  /*45f0*/  ISETP.LT.OR P4, PT, R3, 0x29, !P0 ;  /* 0x000000290300780c */ /* 0x000fe20004781670 */
[----:B------:R-:W-:Y:S01]  /*4600*/  @!P3 IMAD R37, R37, R72, R77 ;  /* 0x000000482525b224 */ /* 0x000fe200078e024d */
[----:B------:R-:W-:Y:S01]  /*4610*/  BSSY B1, `(.L_x_106) ;  /* 0x0000009000017945 */ /* 0x000fe20003800000 */
[C---:B------:R-:W-:Y:S02]  /*4620*/  ISETP.LT.OR P0, PT, R3.reuse, 0x2a, !P0 ;  /* 0x0000002a0300780c */ /* 0x040fe40004701670 */
[C---:B------:R-:W-:Y:S01]  /*4630*/  ISETP.LT.OR P5, PT, R3.reuse, 0x21, !P1 ;  /* 0x000000210300780c */ /* 0x040fe20004fa1670 */
[----:B------:R0:W-:Y:S01]  /*4640*/  @!P3 STG.E.U8 desc[UR36][R4.64+0x29], R37 ;  /* 0x000029250400b986 */ /* 0x0001e2000c101124 */
[----:B------:R-:W-:-:S06]  /*4650*/  ISETP.LT.OR P3, PT, R3, 0x22, !P1 ;  /* 0x000000220300780c */ /* 0x000fcc0004f61670 */
[----:B------:R-:W-:Y:S07]  /*4660*/  @P4 BRA `(.L_x_107) ;  /* 0x00000000000c4947 */ /* 0x000fee0003800000 */
[----:B------:R-:W0:Y:S02]  /*4670*/  LDG.E.U8 R76, desc[UR36][R14.64+0x28] ;  /* 0x000028240e4c7981 */ /* 0x000e24000c1e1100 */
[----:B01----:R-:W-:-:S05]  /*4680*/  PRMT R4, R76, 0x8880, RZ ;  /* 0x000088804c047816 */ /* 0x003fca00000000ff */
[----:B------:R-:W-:-:S07]  /*4690*/  IMAD R77, R4, R73, RZ ;  /* 0x00000049044d7224 */ /* 0x000fce00078e02ff */
.L_x_107:
[----:B------:R-:W-:Y:S05]  /*46a0*/  BSYNC B1 ;  /* 0x0000000000017941 */ /* 0x000fea0003800000 */
.L_x_106:
[----:B01----:R-:W-:Y:S01]  /*46b0*/  @!P4 IMAD R5, R38, R72, R77 ;  /* 0x000000482605c224 */ /* 0x003fe200078e024d */
[----:B------:R-:W-:Y:S04]  /*46c0*/  BSSY B1, `(.L_x_108) ;  /* 0x0000006000017945 */ /* 0x000fe80003800000 */
[----:B------:R0:W-:Y:S01]  /*46d0*/  @!P4 STG.E.U8 desc[UR36][R6.64+0x28], R5 ;  /* 0x000028050600c986 */ /* 0x0001e2000c101124 */
[----:B------:R-:W-:Y:S05]  /*46e0*/  @P0 BRA `(.L_x_109) ;  /* 0x00000000000c0947 */ /* 0x000fea0003800000 */
[----:B------:R-:W5:Y:S02]  /*46f0*/  LDG.E.U8 R76, desc[UR36][R14.64+0x29] ;  /* 0x000029240e4c7981 */ /* 0x000f64000c1e1100 */
[----:B-----5:R-:W-:-:S05]  /*4700*/  PRMT R4, R76, 0x8880, RZ ;  /* 0x000088804c047816 */ /* 0x020fca00000000ff */
[----:B------:R-:W-:-:S07]  /*4710*/  IMAD R77, R4, R73, RZ ;  /* 0x00000049044d7224 */ /* 0x000fce00078e02ff */
.L_x_109:
[----:B------:R-:W-:Y:S05]  /*4720*/  BSYNC B1 ;  /* 0x0000000000017941 */ /* 0x000fea0003800000 */
.L_x_108:
[----:B------:R-:W-:Y:S01]  /*4730*/  @!P0 IMAD R39, R39, R72, R77 ;  /* 0x0000004827278224 */ /* 0x000fe200078e024d */
[----:B------:R-:W-:Y:S04]  /*4740*/  BSSY B1, `(.L_x_110) ;  /* 0x0000006000017945 */ /* 0x000fe80003800000 */
[----:B------:R1:W-:Y:S01]  /*4750*/  @!P0 STG.E.U8 desc[UR36][R6.64+0x29], R39 ;  /* 0x0000292706008986 */ /* 0x0003e2000c101124 */
[----:B------:R-:W-:Y:S05]  /*4760*/  @P5 BRA `(.L_x_111) ;  /* 0x00000000000c5947 */ /* 0x000fea0003800000 */
[----:B------:R-:W5:Y:S02]  /*4770*/  LDG.E.U8 R76, desc[UR36][R20.64+0x20] ;  /* 0x00002024144c7981 */ /* 0x000f64000c1e1100 */
[----:B-----5:R-:W-:-:S05]  /*4780*/  PRMT R4, R76, 0x8880, RZ ;  /* 0x000088804c047816 */ /* 0x020fca00000000ff */
[----:B------:R-:W-:-:S07]  /*4790*/  IMAD R77, R4, R73, RZ ;  /* 0x00000049044d7224 */ /* 0x000fce00078e02ff */
.L_x_111:
[----:B------:R-:W-:Y:S05]  /*47a0*/  BSYNC B1 ;  /* 0x0000000000017941 */ /* 0x000fea0003800000 */
.L_x_110:
[----:B0-----:R-:W-:Y:S01]  /*47b0*/  @!P5 IMAD R5, R24, R72, R77 ;  /* 0x000000481805d224 */ /* 0x001fe200078e024d */
[----:B------:R-:W-:Y:S04]  /*47c0*/  BSSY B1, `(.L_x_112) ;  /* 0x0000006000017945 */ /* 0x000fe80003800000 */
[----:B------:R0:W-:Y:S01]  /*47d0*/  @!P5 STG.E.U8 desc[UR36][R10.64+0x20], R5 ;  /* 0x000020050a00d986 */ /* 0x0001e2000c101124 */
[----:B------:R-:W-:Y:S05]  /*47e0*/  @P3 BRA `(.L_x_113) ;  /* 0x00000000000c3947 */ /* 0x000fea0003800000 */
[----:B------:R-:W5:Y:S02]  /*47f0*/  LDG.E.U8 R76, desc[UR36][R20.64+0x21] ;  /* 0x00002124144c7981 */ /* 0x000f64000c1e1100 */
[----:B-----5:R-:W-:-:S05]  /*4800*/  PRMT R4, R76, 0x8880, RZ ;  /* 0x000088804c047816 */ /* 0x020fca00000000ff */
[----:B------:R-:W-:-:S07]  /*4810*/  IMAD R77, R4, R73, RZ ;  /* 0x00000049044d7224 */ /* 0x000fce00078e02ff */
.L_x_113:
[----:B------:R-:W-:Y:S05]  /*4820*/  BSYNC B1 ;  /* 0x0000000000017941 */ /* 0x000fea0003800000 */
.L_x_112:
[----:B------:R-:W-:Y:S01]  /*4830*/  ISETP.LT.OR P4, PT, R3, 0x21, !P2 ;  /* 0x000000210300780c */ /* 0x000fe20005781670 */
[----:B------:R-:W-:Y:S01]  /*4840*/  @!P3 IMAD R25, R25, R72, R77 ;  /* 0x000000481919b224 */ /* 0x000fe200078e024d */
[----:B------:R-:W-:Y:S01]  /*4850*/  BSSY B1, `(.L_x_114) ;  /* 0x000000a000017945 */ /* 0x000fe20003800000 */
[C---:B------:R-:W-:Y:S02]  /*4860*/  ISETP.LT.OR P0, PT, R3.reuse, 0x22, !P2 ;  /* 0x000000220300780c */ /* 0x040fe40005701670 */
[C---:B------:R-:W-:Y:S01]  /*4870*/  ISETP.LT.OR P5, PT, R3.reuse, 0x29, !P2 ;  /* 0x000000290300780c */ /* 0x040fe200057a1670 */
[----:B------:R0:W-:Y:S01]  /*4880*/  @!P3 STG.E.U8 desc[UR36][R10.64+0x21], R25 ;  /* 0x000021190a00b986 */ /* 0x0001e2000c101124 */
[C---:B------:R-:W-:Y:S02]  /*4890*/  ISETP.LT.OR P3, PT, R3.reuse, 0x29, !P1 ;  /* 0x000000290300780c */ /* 0x040fe40004f61670 */
[----:B------:R-:W-:-:S04]  /*48a0*/  ISETP.LT.OR P1, PT, R3, 0x2a, !P1 ;  /* 0x0000002a0300780c */ /* 0x000fc80004f21670 */
[----:B------:R-:W-:Y:S09]  /*48b0*/  @P4 BRA `(.L_x_115) ;  /* 0x00000000000c4947 */ /* 0x000ff20003800000 */
[----:B------:R-:W5:Y:S02]  /*48c0*/  LDG.E.U8 R76, desc[UR36][R64.64+0x20] ;  /* 0x00002024404c7981 */ /* 0x000f64000c1e1100 */
[----:B-----5:R-:W-:-:S05]  /*48d0*/  PRMT R4, R76, 0x8880, RZ ;  /* 0x000088804c047816 */ /* 0x020fca00000000ff */
[----:B------:R-:W-:-:S07]  /*48e0*/  IMAD R77, R4, R73, RZ ;  /* 0x00000049044d7224 */ /* 0x000fce00078e02ff */
.L_x_115:
[----:B------:R-:W-:Y:S05]  /*48f0*/  BSYNC B1 ;  /* 0x0000000000017941 */ /* 0x000fea0003800000 */
.L_x_114:
[----:B0-----:R-:W-:Y:S01]  /*4900*/  @!P4 IMAD R5, R26, R72, R77 ;  /* 0x000000481a05c224 */ /* 0x001fe200078e024d */
[----:B------:R-:W-:Y:S04]  /*4910*/  BSSY B1, `(.L_x_116) ;  /* 0x0000006000017945 */ /* 0x000fe80003800000 */
[----:B------:R0:W-:Y:S01]  /*4920*/  @!P4 STG.E.U8 desc[UR36][R8.64+0x20], R5 ;  /* 0x000020050800c986 */ /* 0x0001e2000c101124 */
[----:B------:R-:W-:Y:S05]  /*4930*/  @P0 BRA `(.L_x_117) ;  /* 0x00000000000c0947 */ /* 0x000fea0003800000 */
[----:B------:R-:W5:Y:S02]  /*4940*/  LDG.E.U8 R76, desc[UR36][R64.64+0x21] ;  /* 0x00002124404c7981 */ /* 0x000f64000c1e1100 */
[----:B-----5:R-:W-:-:S05]  /*4950*/  PRMT R4, R76, 0x8880, RZ ;  /* 0x000088804c047816 */ /* 0x020fca00000000ff */
[----:B------:R-:W-:-:S07]  /*4960*/  IMAD R77, R4, R73, RZ ;  /* 0x00000049044d7224 */ /* 0x000fce00078e02ff */
.L_x_117:
[----:B------:R-:W-:Y:S05]  /*4970*/  BSYNC B1 ;  /* 0x0000000000017941 */ /* 0x000fea0003800000 */
.L_x_116:
[----:B------:R-:W-:Y:S01]  /*4980*/  @!P0 IMAD R27, R27, R72, R77 ;  /* 0x000000481b1b8224 */ /* 0x000fe200078e024d */
[----:B------:R-:W-:Y:S04]  /*4990*/  BSSY B1, `(.L_x_118) ;  /* 0x0000006000017945 */ /* 0x000fe80003800000 */
[----:B------:R0:W-:Y:S01]  /*49a0*/  @!P0 STG.E.U8 desc[UR36][R8.64+0x21], R27 ;  /* 0x0000211b08008986 */ /* 0x0001e2000c101124 */
[----:B------:R-:W-:Y:S05]  /*49b0*/  @P3 BRA `(.L_x_119) ;  /* 0x00000000000c3947 */ /* 0x000fea0003800000 */
[----:B------:R-:W5:Y:S02]  /*49c0*/  LDG.E.U8 R76, desc[UR36][R20.64+0x28] ;  /* 0x00002824144c7981 */ /* 0x000f64000c1e1100 */
[----:B-----5:R-:W-:-:S05]  /*49d0*/  PRMT R4, R76, 0x8880, RZ ;  /* 0x000088804c047816 */ /* 0x020fca00000000ff */
[----:B------:R-:W-:-:S07]  /*49e0*/  IMAD R77, R4, R73, RZ ;  /* 0x00000049044d7224 */ /* 0x000fce00078e02ff */
.L_x_119:
[----:B------:R-:W-:Y:S05]  /*49f0*/  BSYNC B1 ;  /* 0x0000000000017941 */ /* 0x000fea0003800000 */
.L_x_118:
[----:B0-----:R-:W-:Y:S01]  /*4a00*/  @!P3 IMAD R5, R28, R72, R77 ;  /* 0x000000481c05b224 */ /* 0x001fe200078e024d */
[----:B------:R-:W-:Y:S04]  /*4a10*/  BSSY B1, `(.L_x_120) ;  /* 0x0000006000017945 */ /* 0x000fe80003800000 */
[----:B------:R0:W-:Y:S01]  /*4a20*/  @!P3 STG.E.U8 desc[UR36][R10.64+0x28], R5 ;  /* 0x000028050a00b986 */ /* 0x0001e2000c101124 */
[----:B------:R-:W-:Y:S05]  /*4a30*/  @P1 BRA `(.L_x_121) ;  /* 0x00000000000c1947 */ /* 0x000fea0003800000 */
[----:B------:R-:W5:Y:S02]  /*4a40*/  LDG.E.U8 R76, desc[UR36][R20.64+0x29] ;  /* 0x00002924144c7981 */ /* 0x000f64000c1e1100 */
[----:B-----5:R-:W-:-:S05]  /*4a50*/  PRMT R4, R76, 0x8880, RZ ;  /* 0x000088804c047816 */ /* 0x020fca00000000ff */
[----:B------:R-:W-:-:S07]  /*4a60*/  IMAD R77, R4, R73, RZ ;  /* 0x00000049044d7224 */ /* 0x000fce00078e02ff */
.L_x_121:
[----:B------:R-:W-:Y:S05]  /*4a70*/  BSYNC B1 ;  /* 0x0000000000017941 */ /* 0x000fea0003800000 */
.L_x_120:
[----:B------:R-:W-:Y:S01]  /*4a80*/  @!P1 IMAD R29, R29, R72, R77 ;  /* 0x000000481d1d9224 */ /* 0x000fe200078e024d */
[----:B------:R-:W-:Y:S04]  /*4a90*/  BSSY B1, `(.L_x_122) ;  /* 0x0000006000017945 */ /* 0x000fe80003800000 */
[----:B------:R0:W-:Y:S01]  /*4aa0*/  @!P1 STG.E.U8 desc[UR36][R10.64+0x29], R29 ;  /* 0x0000291d0a009986 */ /* 0x0001e2000c101124 */
[----:B------:R-:W-:Y:S05]  /*4ab0*/  @P5 BRA `(.L_x_123) ;  /* 0x00000000000c5947 */ /* 0x000fea0003800000 */
[----:B------:R-:W5:Y:S02]  /*4ac0*/  LDG.E.U8 R76, desc[UR36][R64.64+0x28] ;  /* 0x00002824404c7981 */ /* 0x000f64000c1e1100 */
[----:B-----5:R-:W-:-:S05]  /*4ad0*/  PRMT R4, R76, 0x8880, RZ ;  /* 0x000088804c047816 */ /* 0x020fca00000000ff */
[----:B------:R-:W-:-:S07]  /*4ae0*/  IMAD R77, R4, R73, RZ ;  /* 0x00000049044d7224 */ /* 0x000fce00078e02ff */
.L_x_123:
[----:B------:R-:W-:Y:S05]  /*4af0*/  BSYNC B1 ;  /* 0x0000000000017941 */ /* 0x000fea0003800000 */
.L_x_122:
[----:B0-----:R-:W-:Y:S01]  /*4b00*/  @!P5 IMAD R5, R30, R72, R77 ;  /* 0x000000481e05d224 */ /* 0x001fe200078e024d */
[----:B------:R-:W-:Y:S01]  /*4b10*/  ISETP.LT.OR P2, PT, R3, 0x2a, !P2 ;  /* 0x0000002a0300780c */ /* 0x000fe20005741670 */
[----:B------:R-:W-:Y:S03]  /*4b20*/  BSSY B1, `(.L_x_124) ;  /* 0x0000006000017945 */ /* 0x000fe60003800000 */
[----:B------:R0:W-:Y:S09]  /*4b30*/  @!P5 STG.E.U8 desc[UR36][R8.64+0x28], R5 ;  /* 0x000028050800d986 */ /* 0x0001f2000c101124 */
[----:B------:R-:W-:Y:S05]  /*4b40*/  @P2 BRA `(.L_x_125) ;  /* 0x00000000000c2947 */ /* 0x000fea0003800000 */
[----:B------:R-:W5:Y:S02]  /*4b50*/  LDG.E.U8 R76, desc[UR36][R64.64+0x29] ;  /* 0x00002924404c7981 */ /* 0x000f64000c1e1100 */
[----:B-----5:R-:W-:-:S05]  /*4b60*/  PRMT R4, R76, 0x8880, RZ ;  /* 0x000088804c047816 */ /* 0x020fca00000000ff */
[----:B------:R-:W-:-:S07]  /*4b70*/  IMAD R77, R4, R73, RZ ;  /* 0x00000049044d7224 */ /* 0x000fce00078e02ff */
.L_x_125:
[----:B------:R-:W-:Y:S05]  /*4b80*/  BSYNC B1 ;  /* 0x0000000000017941 */ /* 0x000fea0003800000 */
.L_x_124:
[----:B------:R-:W-:Y:S01]  /*4b90*/  IMAD R31, R31, R72, R77 ;  /* 0x000000481f1f7224 */ /* 0x000fe200078e024d */
[----:B------:R-:W-:Y:S06]  /*4ba0*/  @P2 BRA `(.L_x_126) ;  /* 0x0000000800582947 */ /* 0x000fec0003800000 */
[----:B------:R0:W-:Y:S01]  /*4bb0*/  STG.E.U8 desc[UR36][R8.64+0x29], R31 ;  /* 0x0000291f08007986 */ /* 0x0001e2000c101124 */
[----:B------:R-:W-:Y:S05]  /*4bc0*/  BRA `(.L_x_126) ;  /* 0x0000000800507947 */ /* 0x000fea0003800000 */
.L_x_29:
[C---:B------:R-:W-:Y:S02]  /*4bd0*/  ISETP.GE.AND P2, PT, R84.reuse, 0x1, PT ;  /* 0x000000015400780c */ /* 0x040fe40003f46270 */
[----:B------:R-:W-:Y:S02]  /*4be0*/  ISETP.GE.AND P3, PT, R84, 0x9, PT ;  /* 0x000000095400780c */ /* 0x000fe40003f66270 */
[C---:B------:R-:W-:Y:S02]  /*4bf0*/  ISETP.LT.OR P4, PT, R3.reuse, 0x1, !P2 ;  /* 0x000000010300780c */ /* 0x040fe40005781670 */
[C---:B------:R-:W-:Y:S02]  /*4c00*/  ISETP.LT.OR P5, PT, R3.reuse, 0x2, !P2 ;  /* 0x000000020300780c */ /* 0x040fe400057a1670 */
[C---:B------:R-:W-:Y:S02]  /*4c10*/  ISETP.LT.OR P0, PT, R3.reuse, 0x1, !P3 ;  /* 0x000000010300780c */ /* 0x040fe40005f01670 */
[----:B------:R-:W-:-:S07]  /*4c20*/  ISETP.LT.OR P1, PT, R3, 0x2, !P3 ;  /* 0x000000020300780c */ /* 0x000fce0005f21670 */
[-C--:B------:R-:W-:Y:S02]  /*4c30*/  @!P4 IMAD R13, R64, R72.reuse, RZ ;  /* 0x00000048400dc224 */ /* 0x080fe400078e02ff */
[-C--:B------:R-:W-:Y:S02]  /*4c40*/  @!P5 IMAD R65, R65, R72.reuse, RZ ;  /* 0x000000484141d224 */ /* 0x080fe400078e02ff */
[-C--:B------:R-:W-:Y:S01]  /*4c50*/  @!P0 IMAD R15, R66, R72.reuse, RZ ;  /* 0x00000048420f8224 */ /* 0x080fe200078e02ff */
[----:B------:R0:W-:Y:S01]  /*4c60*/  @!P4 STG.E.U8 desc[UR36][R4.64], R13 ;  /* 0x0000000d0400c986 */ /* 0x0001e2000c101124 */
[----:B------:R-:W-:Y:S01]  /*4c70*/  ISETP.LT.OR P4, PT, R3, 0x9, !P2 ;  /* 0x000000090300780c */ /* 0x000fe20005781670 */
[----:B------:R-:W-:Y:S02]  /*4c80*/  @!P1 IMAD R67, R67, R72, RZ ;  /* 0x0000004843439224 */ /* 0x000fe400078e02ff */
[----:B------:R-:W-:Y:S01]  /*4c90*/  @!P5 STG.E.U8 desc[UR36][R4.64+0x1], R65 ;  /* 0x000001410400d986 */ /* 0x000fe2000c101124 */
[----:B------:R-:W-:-:S03]  /*4ca0*/  ISETP.LT.OR P5, PT, R3, 0xa, !P2 ;  /* 0x0000000a0300780c */ /* 0x000fc600057a1670 */
[----:B------:R1:W-:Y:S01]  /*4cb0*/  @!P0 STG.E.U8 desc[UR36][R6.64], R15 ;  /* 0x0000000f06008986 */ /* 0x0003e2000c101124 */
[----:B------:R-:W-:-:S03]  /*4cc0*/  ISETP.LT.OR P0, PT, R3, 0x9, !P3 ;  /* 0x000000090300780c */ /* 0x000fc60005f01670 */
[----:B------:R-:W-:Y:S01]  /*4cd0*/  @!P1 STG.E.U8 desc[UR36][R6.64+0x1], R67 ;  /* 0x0000014306009986 */ /* 0x000fe2000c101124 */
[----:B------:R-:W-:Y:S01]  /*4ce0*/  ISETP.GE.AND P1, PT, R84, 0x81, PT ;  /* 0x000000815400780c */ /* 0x000fe20003f26270 */
[----:B------:R-:W-:-:S04]  /*4cf0*/  @!P4 IMAD R21, R68, R72, RZ ;  /* 0x000000484415c224 */ /* 0x000fc800078e02ff */
[-C--:B------:R-:W-:Y:S01]  /*4d00*/  @!P5 IMAD R69, R69, R72.reuse, RZ ;  /* 0x000000484545d224 */ /* 0x080fe200078e02ff */
[----:B------:R2:W-:Y:S01]  /*4d10*/  @!P4 STG.E.U8 desc[UR36][R4.64+0x8], R21 ;  /* 0x000008150400c986 */ /* 0x0005e2000c101124 */
[C---:B------:R-:W-:Y:S02]  /*4d20*/  ISETP.LT.OR P4, PT, R3.reuse, 0xa, !P3 ;  /* 0x0000000a0300780c */ /* 0x040fe40005f81670 */
[----:B0-----:R-:W-:Y:S01]  /*4d30*/  @!P0 IMAD R13, R70, R72, RZ ;  /* 0x00000048460d8224 */ /* 0x001fe200078e02ff */
[----:B------:R-:W-:Y:S01]  /*4d40*/  @!P5 STG.E.U8 desc[UR36][R4.64+0x9], R69 ;  /* 0x000009450400d986 */ /* 0x000fe2000c101124 */
[----:B------:R-:W-:-:S03]  /*4d50*/  ISETP.LT.OR P5, PT, R3, 0x1, !P1 ;  /* 0x000000010300780c */ /* 0x000fc60004fa1670 */
[----:B------:R0:W-:Y:S01]  /*4d60*/  @!P0 STG.E.U8 desc[UR36][R6.64+0x8], R13 ;  /* 0x0000080d06008986 */ /* 0x0001e2000c101124 */
[----:B------:R-:W-:-:S05]  /*4d70*/  ISETP.GE.AND P0, PT, R84, 0x89, PT ;  /* 0x000000895400780c */ /* 0x000fca0003f06270 */
[----:B------:R-:W-:-:S04]  /*4d80*/  @!P4 IMAD R71, R71, R72, RZ ;  /* 0x000000484747c224 */ /* 0x000fc800078e02ff */
[----:B-1----:R-:W-:Y:S01]  /*4d90*/  @!P5 IMAD R15, R56, R72, RZ ;  /* 0x00000048380fd224 */ /* 0x002fe200078e02ff */
[----:B------:R-:W-:Y:S01]  /*4da0*/  @!P4 STG.E.U8 desc[UR36][R6.64+0x9], R71 ;  /* 0x000009470600c986 */ /* 0x000fe2000c101124 */
[----:B------:R-:W-:-:S03]  /*4db0*/  ISETP.LT.OR P4, PT, R3, 0x2, !P1 ;  /* 0x000000020300780c */ /* 0x000fc60004f81670 */
[----:B------:R1:W-:Y:S01]  /*4dc0*/  @!P5 STG.E.U8 desc[UR36][R10.64], R15 ;  /* 0x0000000f0a00d986 */ /* 0x0003e2000c101124 */
[----:B------:R-:W-:-:S09]  /*4dd0*/  ISETP.LT.OR P5, PT, R3, 0x1, !P0 ;  /* 0x000000010300780c */ /* 0x000fd200047a1670 */
[----:B------:R-:W-:-:S04]  /*4de0*/  @!P4 IMAD R57, R57, R72, RZ ;  /* 0x000000483939c224 */ /* 0x000fc800078e02ff */
[----:B--2---:R-:W-:Y:S01]  /*4df0*/  @!P5 IMAD R21, R58, R72, RZ ;  /* 0x000000483a15d224 */ /* 0x004fe200078e02ff */
[----:B------:R-:W-:Y:S01]  /*4e00*/  @!P4 STG.E.U8 desc[UR36][R10.64+0x1], R57 ;  /* 0x000001390a00c986 */ /* 0x000fe2000c101124 */
[----:B------:R-:W-:-:S03]  /*4e10*/  ISETP.LT.OR P4, PT, R3, 0x2, !P0 ;  /* 0x000000020300780c */ /* 0x000fc60004781670 */
[----:B------:R2:W-:Y:S01]  /*4e20*/  @!P5 STG.E.U8 desc[UR36][R8.64], R21 ;  /* 0x000000150800d986 */ /* 0x0005e2000c101124 */
[----:B------:R-:W-:-:S09]  /*4e30*/  ISETP.LT.OR P5, PT, R3, 0x9, !P1 ;  /* 0x000000090300780c */ /* 0x000fd20004fa1670 */
[----:B------:R-:W-:-:S04]  /*4e40*/  @!P4 IMAD R59, R59, R72, RZ ;  /* 0x000000483b3bc224 */ /* 0x000fc800078e02ff */
[----:B0-----:R-:W-:Y:S01]  /*4e50*/  @!P5 IMAD R13, R60, R72, RZ ;  /* 0x000000483c0dd224 */ /* 0x001fe200078e02ff */
[----:B------:R-:W-:Y:S01]  /*4e60*/  @!P4 STG.E.U8 desc[UR36][R8.64+0x1], R59 ;  /* 0x0000013b0800c986 */ /* 0x000fe2000c101124 */
[----:B------:R-:W-:-:S03]  /*4e70*/  ISETP.LT.OR P4, PT, R3, 0xa, !P1 ;  /* 0x0000000a0300780c */ /* 0x000fc60004f81670 */
[----:B------:R0:W-:Y:S01]  /*4e80*/  @!P5 STG.E.U8 desc[UR36][R10.64+0x8], R13 ;  /* 0x0000080d0a00d986 */ /* 0x0001e2000c101124 */
[----:B------:R-:W-:-:S09]  /*4e90*/  ISETP.LT.OR P5, PT, R3, 0x9, !P0 ;  /* 0x000000090300780c */ /* 0x000fd200047a1670 */
        /* <DEDUP_REMOVED lines=65> */
[C---:B------:R-:W-:Y:S02]  /*52b0*/  ISETP.LT.OR P5, PT, R3.reuse, 0x29, !P2 ;  /* 0x000000290300780c */ /* 0x040fe400057a1670 */
[----:B------:R-:W-:-:S07]  /*52c0*/  ISETP.LT.OR P2, PT, R3, 0x2a, !P2 ;  /* 0x0000002a0300780c */ /* 0x000fce0005741670 */
[----:B------:R-:W-:-:S04]  /*52d0*/  @!P4 IMAD R35, R35, R72, RZ ;  /* 0x000000482323c224 */ /* 0x000fc800078e02ff */
[-C--:B0-----:R-:W-:Y:S01]  /*52e0*/  @!P5 IMAD R13, R36, R72.reuse, RZ ;  /* 0x00000048240dd224 */ /* 0x081fe200078e02ff */
[----:B------:R-:W-:Y:S01]  /*52f0*/  @!P4 STG.E.U8 desc[UR36][R6.64+0x21], R35 ;  /* 0x000021230600c986 */ /* 0x000fe2000c101124 */
[----:B------:R-:W-:Y:S01]  /*5300*/  @!P2 IMAD R37, R37, R72, RZ ;  /* 0x000000482525a224 */ /* 0x000fe200078e02ff */
[C---:B------:R-:W-:Y:S02]  /*5310*/  ISETP.LT.OR P4, PT, R3.reuse, 0x29, !P3 ;  /* 0x000000290300780c */ /* 0x040fe40005f81670 */
[C---:B------:R-:W-:Y:S01]  /*5320*/  ISETP.LT.OR P3, PT, R3.reuse, 0x2a, !P3 ;  /* 0x0000002a0300780c */ /* 0x040fe20005f61670 */
[----:B------:R-:W-:Y:S01]  /*5330*/  @!P5 STG.E.U8 desc[UR36][R4.64+0x28], R13 ;  /* 0x0000280d0400d986 */ /* 0x000fe2000c101124 */
[----:B------:R-:W-:-:S03]  /*5340*/  ISETP.LT.OR P5, PT, R3, 0x21, !P1 ;  /* 0x000000210300780c */ /* 0x000fc60004fa1670 */
[----:B------:R0:W-:Y:S01]  /*5350*/  @!P2 STG.E.U8 desc[UR36][R4.64+0x29], R37 ;  /* 0x000029250400a986 */ /* 0x0001e2000c101124 */
[----:B------:R-:W-:-:S05]  /*5360*/  ISETP.LT.OR P2, PT, R3, 0x22, !P1 ;  /* 0x000000220300780c */ /* 0x000fca0004f41670 */
[-C--:B-1----:R-:W-:Y:S02]  /*5370*/  @!P4 IMAD R15, R38, R72.reuse, RZ ;  /* 0x00000048260fc224 */ /* 0x082fe400078e02ff */
[-C--:B------:R-:W-:Y:S02]  /*5380*/  @!P3 IMAD R39, R39, R72.reuse, RZ ;  /* 0x000000482727b224 */ /* 0x080fe400078e02ff */
[-C--:B--2---:R-:W-:Y:S01]  /*5390*/  @!P5 IMAD R21, R24, R72.reuse, RZ ;  /* 0x000000481815d224 */ /* 0x084fe200078e02ff */
[----:B------:R-:W-:Y:S01]  /*53a0*/  @!P4 STG.E.U8 desc[UR36][R6.64+0x28], R15 ;  /* 0x0000280f0600c986 */ /* 0x000fe2000c101124 */
[----:B------:R-:W-:Y:S02]  /*53b0*/  ISETP.LT.OR P4, PT, R3, 0x22, !P0 ;  /* 0x000000220300780c */ /* 0x000fe40004781670 */
[----:B------:R-:W-:Y:S01]  /*53c0*/  @!P2 IMAD R25, R25, R72, RZ ;  /* 0x000000481919a224 */ /* 0x000fe200078e02ff */
[----:B------:R1:W-:Y:S01]  /*53d0*/  @!P3 STG.E.U8 desc[UR36][R6.64+0x29], R39 ;  /* 0x000029270600b986 */ /* 0x0003e2000c101124 */
[----:B------:R-:W-:-:S03]  /*53e0*/  ISETP.LT.OR P3, PT, R3, 0x21, !P0 ;  /* 0x000000210300780c */ /* 0x000fc60004761670 */
[----:B------:R2:W-:Y:S01]  /*53f0*/  @!P2 STG.E.U8 desc[UR36][R10.64+0x21], R25 ;  /* 0x000021190a00a986 */ /* 0x0005e2000c101124 */
[C---:B------:R-:W-:Y:S02]  /*5400*/  ISETP.LT.OR P2, PT, R3.reuse, 0x29, !P1 ;  /* 0x000000290300780c */ /* 0x040fe40004f41670 */
[C---:B------:R-:W-:Y:S01]  /*5410*/  ISETP.LT.OR P1, PT, R3.reuse, 0x2a, !P1 ;  /* 0x0000002a0300780c */ /* 0x040fe20004f21670 */
[----:B------:R2:W-:Y:S01]  /*5420*/  @!P5 STG.E.U8 desc[UR36][R10.64+0x20], R21 ;  /* 0x000020150a00d986 */ /* 0x0005e2000c101124 */
[----:B------:R-:W-:Y:S01]  /*5430*/  ISETP.LT.OR P5, PT, R3, 0x29, !P0 ;  /* 0x000000290300780c */ /* 0x000fe200047a1670 */
[----:B------:R-:W-:Y:S01]  /*5440*/  @!P4 IMAD R27, R27, R72, RZ ;  /* 0x000000481b1bc224 */ /* 0x000fe200078e02ff */
[----:B------:R-:W-:-:S03]  /*5450*/  ISETP.LT.OR P0, PT, R3, 0x2a, !P0 ;  /* 0x0000002a0300780c */ /* 0x000fc60004701670 */
[-C--:B------:R-:W-:Y:S01]  /*5460*/  @!P3 IMAD R3, R26, R72.reuse, RZ ;  /* 0x000000481a03b224 */ /* 0x080fe200078e02ff */
[----:B------:R2:W-:Y:S03]  /*5470*/  @!P4 STG.E.U8 desc[UR36][R8.64+0x21], R27 ;  /* 0x0000211b0800c986 */ /* 0x0005e6000c101124 */
[-C--:B0-----:R-:W-:Y:S01]  /*5480*/  @!P2 IMAD R5, R28, R72.reuse, RZ ;  /* 0x000000481c05a224 */ /* 0x081fe200078e02ff */
[----:B------:R2:W-:Y:S01]  /*5490*/  @!P3 STG.E.U8 desc[UR36][R8.64+0x20], R3 ;  /* 0x000020030800b986 */ /* 0x0005e2000c101124 */
[-C--:B------:R-:W-:Y:S02]  /*54a0*/  @!P1 IMAD R29, R29, R72.reuse, RZ ;  /* 0x000000481d1d9224 */ /* 0x080fe400078e02ff */
[-C--:B-1----:R-:W-:Y:S01]  /*54b0*/  @!P5 IMAD R7, R30, R72.reuse, RZ ;  /* 0x000000481e07d224 */ /* 0x082fe200078e02ff */
[----:B------:R2:W-:Y:S01]  /*54c0*/  @!P2 STG.E.U8 desc[UR36][R10.64+0x28], R5 ;  /* 0x000028050a00a986 */ /* 0x0005e2000c101124 */
[----:B------:R-:W-:-:S03]  /*54d0*/  @!P0 IMAD R31, R31, R72, RZ ;  /* 0x000000481f1f8224 */ /* 0x000fc600078e02ff */
[----:B------:R2:W-:Y:S04]  /*54e0*/  @!P1 STG.E.U8 desc[UR36][R10.64+0x29], R29 ;  /* 0x0000291d0a009986 */ /* 0x0005e8000c101124 */
[----:B------:R2:W-:Y:S04]  /*54f0*/  @!P5 STG.E.U8 desc[UR36][R8.64+0x28], R7 ;  /* 0x000028070800d986 */ /* 0x0005e8000c101124 */
[----:B------:R2:W-:Y:S02]  /*5500*/  @!P0 STG.E.U8 desc[UR36][R8.64+0x29], R31 ;  /* 0x0000291f08008986 */ /* 0x0005e4000c101124 */
.L_x_126:
[----:B------:R-:W-:Y:S05]  /*5510*/  BSYNC B0 ;  /* 0x0000000000007941 */ /* 0x000fea0003800000 */
.L_x_28:
[----:B------:R-:W-:Y:S01]  /*5520*/  ULDC UR4, c[0x0][0xc] ;  /* 0x0000030000047ab9 */ /* 0x000fe20000000800 */
[----:B------:R-:W-:Y:S01]  /*5530*/  ULDC UR5, c[0x0][0x10] ;  /* 0x0000040000057ab9 */ /* 0x000fe20000000800 */
[----:B--2---:R-:W2:Y:S01]  /*5540*/  LDC R3, c[0x0][0x14] ;  /* 0x00000500ff037b82 */ /* 0x004ea20000000800 */
[----:B------:R-:W-:Y:S01]  /*5550*/  UIMAD.WIDE.U32 UR4, UR4, UR5, URZ ;  /* 0x00000005040472a5 */ /* 0x000fe2000f8e003f */
[----:B------:R-:W-:Y:S02]  /*5560*/  IMAD.MOV.U32 R78, RZ, RZ, -0x1 ;  /* 0xffffffffff4e7424 */ /* 0x000fe400078e00ff */
[----:B------:R-:W-:-:S03]  /*5570*/  IMAD.MOV.U32 R77, RZ, RZ, -0x1 ;  /* 0xffffffffff4d7424 */ /* 0x000fc600078e00ff */
[----:B--2---:R-:W-:-:S04]  /*5580*/  IMAD.WIDE.U32 R16, R3, UR4, R16 ;  /* 0x0000000403107c25 */ /* 0x004fc8000f8e0010 */
[----:B------:R-:W-:Y:S01]  /*5590*/  IMAD R3, R3, UR5, RZ ;  /* 0x0000000503037c24 */ /* 0x000fe2000f8e02ff */
[----:B------:R-:W-:Y:S02]  /*55a0*/  ULDC.64 UR4, c[0x0][0x650] ;  /* 0x0001940000047ab9 */ /* 0x000fe40000000a00 */
[----:B------:R-:W-:Y:S01]  /*55b0*/  ISETP.GE.U32.AND P0, PT, R16, UR4, PT ;  /* 0x0000000410007c0c */ /* 0x000fe2000bf06070 */
[--C-:B------:R-:W-:Y:S01]  /*55c0*/  IMAD.IADD R17, R17, 0x1, R3.reuse ;  /* 0x0000000111117824 */ /* 0x100fe200078e0203 */
[----:B------:R-:W-:-:S04]  /*55d0*/  PRMT R3, RZ, 0x7610, R3 ;  /* 0x00007610ff037816 */ /* 0x000fc80000000003 */
[----:B------:R-:W-:-:S13]  /*55e0*/  ISETP.GE.U32.AND.EX P0, PT, R17, UR5, PT, P0 ;  /* 0x0000000511007c0c */ /* 0x000fda000bf06100 */
[----:B------:R-:W-:Y:S05]  /*55f0*/  @P0 BRA `(.L_x_127) ;  /* 0x0000000400640947 */ /* 0x000fea0003800000 */
[----:B------:R-:W2:Y:S01]  /*5600*/  S2R R12, SR_CTAID.X ;  /* 0x00000000000c7919 */ /* 0x000ea20000002500 */
[----:B----4-:R-:W4:Y:S01]  /*5610*/  LDC.64 R10, c[0x0][0x628] ;  /* 0x00018a00ff0a7b82 */ /* 0x010f220000000a00 */
[----:B------:R-:W-:Y:S01]  /*5620*/  ULDC UR4, c[0x0][0x150] ;  /* 0x0000540000047ab9 */ /* 0x000fe20000000800 */
[----:B0--3--:R-:W-:Y:S01]  /*5630*/  IMAD.MOV.U32 R8, RZ, RZ, R16 ;  /* 0x000000ffff087224 */ /* 0x009fe200078e0010 */
[----:B------:R-:W0:Y:S01]  /*5640*/  S2R R24, SR_CTAID.Y ;  /* 0x0000000000187919 */ /* 0x000e220000002600 */
[----:B------:R-:W-:-:S04]  /*5650*/  IMAD.MOV.U32 R9, RZ, RZ, R17 ;  /* 0x000000ffff097224 */ /* 0x000fc800078e0011 */
[----:B------:R-:W3:Y:S08]  /*5660*/  LDC R21, c[0x0][0x144] ;  /* 0x00005100ff157b82 */ /* 0x000ef00000000800 */
[----:B------:R-:W0:Y:S08]  /*5670*/  LDC R0, c[0x0][0x630] ;  /* 0x00018c00ff007b82 */ /* 0x000e300000000800 */
[----:B------:R-:W0:Y:S01]  /*5680*/  LDC.64 R14, c[0x0][0x620] ;  /* 0x00018800ff0e7b82 */ /* 0x000e220000000a00 */
[----:B----4-:R-:W-:-:S04]  /*5690*/  ISETP.NE.U32.AND P0, PT, R10, RZ, PT ;  /* 0x000000ff0a00720c */ /* 0x010fc80003f05070 */
[----:B------:R-:W-:Y:S02]  /*56a0*/  ISETP.NE.AND.EX P0, PT, R11, RZ, PT, P0 ;  /* 0x000000ff0b00720c */ /* 0x000fe40003f05300 */
[----:B--2---:R-:W-:-:S05]  /*56b0*/  I2FP.F32.U32 R3, R12 ;  /* 0x0000000c00037245 */ /* 0x004fca0000201000 */
[----:B------:R-:W-:-:S04]  /*56c0*/  FMUL R3, R3, UR4 ;  /* 0x0000000403037c20 */ /* 0x000fc80008400000 */
[----:B------:R2:W4:Y:S02]  /*56d0*/  F2I.U32.TRUNC.NTZ R20, R3 ;  /* 0x0000000300147305 */ /* 0x000524000020f000 */
[----:B---3--:R-:W-:Y:S05]  /*56e0*/  @!P0 BRA `(.L_x_128) ;  /* 0x0000000000288947 */ /* 0x008fea0003800000 */
[----:B--2---:R-:W2:Y:S02]  /*56f0*/  LDC R3, c[0x0][0x634] ;  /* 0x00018d00ff037b82 */ /* 0x004ea40000000800 */
[----:B--2---:R-:W-:-:S05]  /*5700*/  IADD3 R3, P0, R16, R3, RZ ;  /* 0x0000000310037210 */ /* 0x004fca0007f1e0ff */
[----:B------:R-:W-:-:S04]  /*5710*/  IMAD.X R13, RZ, RZ, R17, P0 ;  /* 0x000000ffff0d7224 */ /* 0x000fc800000e0611 */
[----:B------:R-:W-:-:S04]  /*5720*/  IMAD.WIDE.U32 R4, R13, R10, RZ ;  /* 0x0000000a0d047225 */ /* 0x000fc800078e00ff */
[----:B-1----:R-:W-:-:S04]  /*5730*/  IMAD.WIDE.U32 R6, P0, R3, R11, R4 ;  /* 0x0000000b03067225 */ /* 0x002fc80007800004 */
[----:B------:R-:W-:-:S04]  /*5740*/  IMAD.WIDE.U32 R4, R3, R10, RZ ;  /* 0x0000000a03047225 */ /* 0x000fc800078e00ff */
[----:B------:R-:W-:Y:S01]  /*5750*/  IMAD.X R9, RZ, RZ, RZ, P0 ;  /* 0x000000ffff097224 */ /* 0x000fe200000e06ff */
[----:B------:R-:W-:Y:S01]  /*5760*/  IADD3 RZ, P0, R5, R6, RZ ;  /* 0x0000000605ff7210 */ /* 0x000fe20007f1e0ff */
[----:B------:R-:W-:-:S04]  /*5770*/  IMAD.MOV.U32 R8, RZ, RZ, R7 ;  /* 0x000000ffff087224 */ /* 0x000fc800078e0007 */
[----:B------:R-:W-:-:S08]  /*5780*/  IMAD.WIDE.U32.X R8, R13, R11, R8, P0 ;  /* 0x0000000b0d087225 */ /* 0x000fd000000e0408 */
.L_x_128:
[----:B------:R-:W3:Y:S01]  /*5790*/  LDC.64 R28, c[0x0][0x640] ;  /* 0x00019000ff1c7b82 */ /* 0x000ee20000000a00 */
[-CC-:B0-----:R-:W-:Y:S01]  /*57a0*/  SHF.R.U64 R77, R8, R0.reuse, R9.reuse ;  /* 0x00000000084d7219 */ /* 0x181fe20000001209 */
[----:B----4-:R-:W-:Y:S01]  /*57b0*/  IMAD.MOV R20, RZ, RZ, -R20 ;  /* 0x000000ffff147224 */ /* 0x010fe200078e0a14 */
[----:B------:R-:W-:Y:S01]  /*57c0*/  SHF.R.U32.HI R0, RZ, R0, R9 ;  /* 0x00000000ff007219 */ /* 0x000fe20000011609 */
[----:B------:R-:W-:Y:S01]  /*57d0*/  ULDC UR4, c[0x0][0x154] ;  /* 0x0000550000047ab9 */ /* 0x000fe20000000800 */
[----:B--2---:R-:W-:Y:S01]  /*57e0*/  IADD3 R3, P0, RZ, -R77, RZ ;  /* 0x8000004dff037210 */ /* 0x004fe20007f1e0ff */
[----:B------:R-:W-:Y:S02]  /*57f0*/  IMAD R21, R21, R20, R12 ;  /* 0x0000001415157224 */ /* 0x000fe400078e020c */
[----:B-1----:R-:W0:Y:S01]  /*5800*/  LDC R6, c[0x0][0x618] ;  /* 0x00018600ff067b82 */ /* 0x002e220000000800 */
[----:B------:R-:W-:Y:S02]  /*5810*/  IMAD.MOV.U32 R7, RZ, RZ, 0x1 ;  /* 0x00000001ff077424 */ /* 0x000fe400078e00ff */
[----:B------:R-:W-:-:S04]  /*5820*/  IMAD.X R5, RZ, RZ, ~R0, P0 ;  /* 0x000000ffff057224 */ /* 0x000fc800000e0e00 */
[-C--:B------:R-:W-:Y:S01]  /*5830*/  IMAD R0, R5, R14.reuse, RZ ;  /* 0x0000000e05007224 */ /* 0x080fe200078e02ff */
[----:B------:R-:W1:Y:S01]  /*5840*/  LDC R8, c[0x0][0x608] ;  /* 0x00018200ff087b82 */ /* 0x000e620000000800 */
[----:B------:R-:W-:-:S04]  /*5850*/  IMAD.WIDE.U32 R4, R3, R14, R16 ;  /* 0x0000000e03047225 */ /* 0x000fc800078e0010 */
[----:B------:R-:W-:Y:S01]  /*5860*/  IMAD R3, R3, R15, R0 ;  /* 0x0000000f03037224 */ /* 0x000fe200078e0200 */
[----:B------:R-:W-:Y:S02]  /*5870*/  I2FP.F32.U32 R0, R24 ;  /* 0x0000001800007245 */ /* 0x000fe40000201000 */
[----:B------:R-:W2:Y:S01]  /*5880*/  LDC R26, c[0x0][0x658] ;  /* 0x00019600ff1a7b82 */ /* 0x000ea20000000800 */
[----:B------:R-:W-:Y:S01]  /*5890*/  IMAD.IADD R3, R5, 0x1, R3 ;  /* 0x0000000105037824 */ /* 0x000fe200078e0203 */
[----:B---3--:R-:W-:Y:S01]  /*58a0*/  ISETP.NE.U32.AND P0, PT, R28, RZ, PT ;  /* 0x000000ff1c00720c */ /* 0x008fe20003f05070 */
[----:B------:R-:W-:Y:S01]  /*58b0*/  FMUL R0, R0, UR4 ;  /* 0x0000000400007c20 */ /* 0x000fe20008400000 */
[----:B------:R-:W-:Y:S02]  /*58c0*/  IMAD.MOV.U32 R5, RZ, RZ, -0x1 ;  /* 0xffffffffff057424 */ /* 0x000fe400078e00ff */
[----:B------:R-:W-:Y:S01]  /*58d0*/  ISETP.NE.AND.EX P0, PT, R29, RZ, PT, P0 ;  /* 0x000000ff1d00720c */ /* 0x000fe20003f05300 */
[----:B------:R3:W4:Y:S01]  /*58e0*/  F2I.U32.TRUNC.NTZ R13, R0 ;  /* 0x00000000000d7305 */ /* 0x000722000020f000 */
[----:B------:R-:W3:Y:S01]  /*58f0*/  LDC R15, c[0x0][0x148] ;  /* 0x00005200ff0f7b82 */ /* 0x000ee20000000800 */
[----:B0-----:R-:W-:-:S02]  /*5900*/  SHF.R.U64 R12, R4, R6, R3 ;  /* 0x00000006040c7219 */ /* 0x001fc40000001203 */
[----:B------:R-:W-:-:S05]  /*5910*/  SHF.R.U32.HI R3, RZ, R6, R3 ;  /* 0x00000006ff037219 */ /* 0x000fca0000011603 */
[----:B------:R-:W0:Y:S01]  /*5920*/  LDC R20, c[0x0][0x600] ;  /* 0x00018000ff147b82 */ /* 0x000e220000000800 */
[-CC-:B-1----:R-:W-:Y:S02]  /*5930*/  SHF.R.U64 R10, R12, R8.reuse, R3.reuse ;  /* 0x000000080c0a7219 */ /* 0x182fe40000001203 */
[----:B------:R-:W-:-:S05]  /*5940*/  SHF.R.U32.HI R3, RZ, R8, R3 ;  /* 0x00000008ff037219 */ /* 0x000fca0000011603 */
[----:B------:R-:W1:Y:S01]  /*5950*/  LDC R27, c[0x0][0x648] ;  /* 0x00019200ff1b7b82 */ /* 0x000e620000000800 */
[-C--:B--2---:R-:W-:Y:S02]  /*5960*/  SHF.L.U32 R4, R5, R26.reuse, RZ ;  /* 0x0000001a05047219 */ /* 0x084fe400000006ff */
[-CC-:B------:R-:W-:Y:S02]  /*5970*/  SHF.R.U64 R14, R10, R26.reuse, R3.reuse ;  /* 0x0000001a0a0e7219 */ /* 0x180fe40000001203 */
[----:B------:R-:W-:Y:S02]  /*5980*/  SHF.R.U32.HI R5, RZ, R26, R3 ;  /* 0x0000001aff057219 */ /* 0x000fe40000011603 */
[----:B------:R-:W-:Y:S01]  /*5990*/  LOP3.LUT R25, RZ, R4, RZ, 0x33, !PT ;  /* 0x00000004ff197212 */ /* 0x000fe200078e33ff */
[----:B------:R-:W2:Y:S01]  /*59a0*/  LDC R30, c[0x0][0x638] ;  /* 0x00018e00ff1e7b82 */ /* 0x000ea20000000800 */
[----:B------:R-:W-:Y:S01]  /*59b0*/  SHF.L.U32 R26, R7, R26, RZ ;  /* 0x0000001a071a7219 */ /* 0x000fe200000006ff */
[----:B------:R-:W-:-:S06]  /*59c0*/  IMAD.MOV.U32 R4, RZ, RZ, R14 ;  /* 0x000000ffff047224 */ /* 0x000fcc00078e000e */
[----:B------:R-:W0:Y:S01]  /*59d0*/  LDC R31, c[0x0][0x610] ;  /* 0x00018400ff1f7b82 */ /* 0x000e220000000800 */
[----:B----4-:R-:W-:Y:S05]  /*59e0*/  @!P0 BRA `(.L_x_129) ;  /* 0x0000000000288947 */ /* 0x010fea0003800000 */
[----:B------:R-:W4:Y:S02]  /*59f0*/  LDC R3, c[0x0][0x64c] ;  /* 0x00019300ff037b82 */ /* 0x000f240000000800 */
[----:B----4-:R-:W-:-:S05]  /*5a00*/  IADD3 R3, P0, R14, R3, RZ ;  /* 0x000000030e037210 */ /* 0x010fca0007f1e0ff */
        /* <DEDUP_REMOVED lines=8> */
.L_x_129:
[----:B------:R-:W-:Y:S01]  /*5a90*/  ISETP.NE.AND P0, PT, R2, 0x1, PT ;  /* 0x000000010200780c */ /* 0x000fe20003f05270 */
[----:B0-----:R-:W-:Y:S01]  /*5aa0*/  VIADD R7, R20, 0xffffffff ;  /* 0xffffffff14077836 */ /* 0x001fe20000000000 */
[----:B-1-3--:R-:W-:Y:S01]  /*5ab0*/  SHF.R.U64 R0, R4, R27, R5 ;  /* 0x0000001b04007219 */ /* 0x00afe20000001205 */
[----:B------:R-:W-:Y:S01]  /*5ac0*/  IMAD.MOV R13, RZ, RZ, -R13 ;  /* 0x000000ffff0d7224 */ /* 0x000fe200078e0a0d */
[----:B------:R-:W-:Y:S01]  /*5ad0*/  LOP3.LUT R5, R10, R25, RZ, 0xc0, !PT ;  /* 0x000000190a057212 */ /* 0x000fe200078ec0ff */
[----:B------:R-:W-:Y:S01]  /*5ae0*/  IMAD.MOV.U32 R4, RZ, RZ, 0x1 ;  /* 0x00000001ff047424 */ /* 0x000fe200078e00ff */
[----:B------:R-:W-:Y:S01]  /*5af0*/  LOP3.LUT R12, R12, R7, RZ, 0xc0, !PT ;  /* 0x000000070c0c7212 */ /* 0x000fe200078ec0ff */
[----:B------:R-:W-:Y:S02]  /*5b00*/  IMAD.MOV R3, RZ, RZ, -R0 ;  /* 0x000000ffff037224 */ /* 0x000fe400078e0a00 */
[----:B------:R-:W-:Y:S02]  /*5b10*/  IMAD R0, R26, R0, R5 ;  /* 0x000000001a007224 */ /* 0x000fe400078e0205 */
[----:B--2---:R-:W-:-:S02]  /*5b20*/  IMAD R3, R3, R30, R14 ;  /* 0x0000001e03037224 */ /* 0x004fc400078e020e */
[----:B------:R-:W-:Y:S02]  /*5b30*/  @P0 IMAD R21, R15, R13, R24 ;  /* 0x0000000d0f150224 */ /* 0x000fe400078e0218 */
[----:B------:R-:W-:Y:S01]  /*5b40*/  IMAD R5, R3, R20, R12 ;  /* 0x0000001403057224 */ /* 0x000fe200078e020c */
[----:B------:R-:W-:Y:S01]  /*5b50*/  PRMT R3, R4, 0x7610, R3 ;  /* 0x0000761004037816 */ /* 0x000fe20000000003 */
[----:B------:R-:W-:-:S05]  /*5b60*/  IMAD R0, R0, R31, R21 ;  /* 0x0000001f00007224 */ /* 0x000fca00078e0215 */
[----:B------:R-:W-:Y:S02]  /*5b70*/  SEL R78, R5, R0, !P0 ;  /* 0x00000000054e7207 */ /* 0x000fe40004000000 */
[----:B------:R-:W-:-:S07]  /*5b80*/  SEL R0, R0, R5, !P0 ;  /* 0x0000000500007207 */ /* 0x000fce0004000000 */
.L_x_127:
[----:B------:R-:W-:Y:S01]  /*5b90*/  LOP3.LUT P0, RZ, R3, 0xff, RZ, 0xc0, !PT ;  /* 0x000000ff03ff7812 */ /* 0x000fe2000780c0ff */
[----:B------:R-:W-:-:S12]  /*5ba0*/  IMAD.MOV.U32 R79, RZ, RZ, R0 ;  /* 0x000000ffff4f7224 */ /* 0x000fd800078e0000 */
[----:B------:R-:W-:Y:S05]  /*5bb0*/  @P0 BRA `(.L_x_130) ;  /* 0xffffffb400180947 */ /* 0x000fea000383ffff */
[----:B------:R-:W-:Y:S05]  /*5bc0*/  EXIT ;  /* 0x000000000000794d */ /* 0x000fea0003800000 */
.L_x_3:
[----:B0-----:R-:W-:Y:S01]  /*5bd0*/  ULDC.64 UR4, c[0x0][0x650] ;  /* 0x0001940000047ab9 */ /* 0x001fe20000000a00 */
        /* <DEDUP_REMOVED lines=25> */
.L_x_132:
[-CC-:B------:R-:W-:Y:S01]  /*5d70*/  SHF.R.U64 R14, R12, R20.reuse, R13.reuse ;  /* 0x000000140c0e7219 */ /* 0x180fe2000000120d */
[----:B------:R-:W0:Y:S01]  /*5d80*/  LDC R24, c[0x0][0x618] ;  /* 0x00018600ff187b82 */ /* 0x000e220000000800 */
[----:B------:R-:W-:Y:S01]  /*5d90*/  SHF.R.U32.HI R5, RZ, R20, R13 ;  /* 0x00000014ff057219 */ /* 0x000fe2000001160d */
[----:B------:R-:W-:Y:S01]  /*5da0*/  ULDC UR4, c[0x0][0x150] ;  /* 0x0000540000047ab9 */ /* 0x000fe20000000800 */
[----:B------:R-:W-:Y:S02]  /*5db0*/  IADD3 R7, P0, RZ, -R14, RZ ;  /* 0x8000000eff077210 */ /* 0x000fe40007f1e0ff */
[----:B------:R-:W-:-:S03]  /*5dc0*/  I2FP.F32.U32 R8, R4 ;  /* 0x0000000400087245 */ /* 0x000fc60000201000 */
[----:B------:R-:W1:Y:S01]  /*5dd0*/  LDC.64 R26, c[0x0][0x640] ;  /* 0x00019000ff1a7b82 */ /* 0x000e620000000a00 */
[----:B------:R-:W-:Y:S02]  /*5de0*/  IMAD.X R5, RZ, RZ, ~R5, P0 ;  /* 0x000000ffff057224 */ /* 0x000fe400000e0e05 */
[----:B------:R-:W-:Y:S01]  /*5df0*/  FMUL R11, R8, UR4 ;  /* 0x00000004080b7c20 */ /* 0x000fe20008400000 */
[----:B------:R-:W-:Y:S01]  /*5e00*/  IMAD.WIDE.U32 R8, R7, R22, R16 ;  /* 0x0000001607087225 */ /* 0x000fe200078e0010 */
[----:B------:R-:W-:-:S03]  /*5e10*/  ULDC UR4, c[0x0][0x154] ;  /* 0x0000550000047ab9 */ /* 0x000fc60000000800 */
[----:B------:R-:W-:Y:S01]  /*5e20*/  IMAD R10, R5, R22, RZ ;  /* 0x00000016050a7224 */ /* 0x000fe200078e02ff */
[----:B------:R-:W2:Y:S01]  /*5e30*/  LDC R13, c[0x0][0x144] ;  /* 0x00005100ff0d7b82 */ /* 0x000ea20000000800 */
[----:B------:R-:W3:Y:S02]  /*5e40*/  F2I.U32.TRUNC.NTZ R11, R11 ;  /* 0x0000000b000b7305 */ /* 0x000ee4000020f000 */
[----:B------:R-:W-:Y:S02]  /*5e50*/  IMAD R5, R7, R23, R10 ;  /* 0x0000001707057224 */ /* 0x000fe400078e020a */
[----:B------:R-:W-:Y:S02]  /*5e60*/  IMAD.MOV.U32 R10, RZ, RZ, 0x1 ;  /* 0x00000001ff0a7424 */ /* 0x000fe400078e00ff */
[----:B------:R-:W-:Y:S01]  /*5e70*/  IMAD.IADD R5, R9, 0x1, R5 ;  /* 0x0000000109057824 */ /* 0x000fe200078e0205 */
[----:B------:R-:W4:Y:S04]  /*5e80*/  LDC R20, c[0x0][0x608] ;  /* 0x00018200ff147b82 */ /* 0x000f280000000800 */
[----:B0-----:R-:W-:-:S02]  /*5e90*/  SHF.R.U64 R12, R8, R24, R5 ;  /* 0x00000018080c7219 */ /* 0x001fc40000001205 */
[----:B------:R-:W-:Y:S02]  /*5ea0*/  I2FP.F32.U32 R8, R6 ;  /* 0x0000000600087245 */ /* 0x000fe40000201000 */
[----:B------:R-:W0:Y:S01]  /*5eb0*/  LDC R25, c[0x0][0x658] ;  /* 0x00019600ff197b82 */ /* 0x000e220000000800 */
[----:B-1----:R-:W-:Y:S01]  /*5ec0*/  ISETP.NE.U32.AND P0, PT, R26, RZ, PT ;  /* 0x000000ff1a00720c */ /* 0x002fe20003f05070 */
[----:B---3--:R-:W-:Y:S01]  /*5ed0*/  IMAD.MOV R7, RZ, RZ, -R11 ;  /* 0x000000ffff077224 */ /* 0x008fe200078e0a0b */
[----:B------:R-:W-:Y:S01]  /*5ee0*/  SHF.R.U32.HI R5, RZ, R24, R5 ;  /* 0x00000018ff057219 */ /* 0x000fe20000011605 */
[----:B------:R-:W-:Y:S01]  /*5ef0*/  FMUL R8, R8, UR4 ;  /* 0x0000000408087c20 */ /* 0x000fe20008400000 */
[----:B------:R-:W-:-:S03]  /*5f00*/  ISETP.NE.AND.EX P0, PT, R27, RZ, PT, P0 ;  /* 0x000000ff1b00720c */ /* 0x000fc60003f05300 */
[----:B------:R-:W1:Y:S01]  /*5f10*/  LDC R23, c[0x0][0x148] ;  /* 0x00005200ff177b82 */ /* 0x000e620000000800 */
[----:B--2---:R-:W-:Y:S01]  /*5f20*/  IMAD R24, R13, R7, R4 ;  /* 0x000000070d187224 */ /* 0x004fe200078e0204 */
[----:B------:R2:W3:Y:S06]  /*5f30*/  F2I.U32.TRUNC.NTZ R21, R8 ;  /* 0x0000000800157305 */ /* 0x0004ec000020f000 */
[----:B------:R-:W1:Y:S01]  /*5f40*/  LDC R22, c[0x0][0x600] ;  /* 0x00018000ff167b82 */ /* 0x000e620000000800 */
[-CC-:B----4-:R-:W-:Y:S02]  /*5f50*/  SHF.R.U64 R15, R12, R20.reuse, R5.reuse ;  /* 0x000000140c0f7219 */ /* 0x190fe40000001205 */
[----:B------:R-:W-:Y:S01]  /*5f60*/  SHF.R.U32.HI R4, RZ, R20, R5 ;  /* 0x00000014ff047219 */ /* 0x000fe20000011605 */
[----:B------:R-:W-:-:S04]  /*5f70*/  IMAD.MOV.U32 R20, RZ, RZ, -0x1 ;  /* 0xffffffffff147424 */ /* 0x000fc800078e00ff */
[----:B------:R-:W4:Y:S01]  /*5f80*/  LDC R28, c[0x0][0x648] ;  /* 0x00019200ff1c7b82 */ /* 0x000f220000000800 */
[-C--:B0-----:R-:W-:Y:S02]  /*5f90*/  SHF.L.U32 R7, R20, R25.reuse, RZ ;  /* 0x0000001914077219 */ /* 0x081fe400000006ff */
[-CC-:B------:R-:W-:Y:S02]  /*5fa0*/  SHF.R.U64 R20, R15, R25.reuse, R4.reuse ;  /* 0x000000190f147219 */ /* 0x180fe40000001204 */
[-C--:B------:R-:W-:Y:S02]  /*5fb0*/  SHF.R.U32.HI R5, RZ, R25.reuse, R4 ;  /* 0x00000019ff057219 */ /* 0x080fe40000011604 */
[----:B------:R-:W-:Y:S01]  /*5fc0*/  SHF.L.U32 R25, R10, R25, RZ ;  /* 0x000000190a197219 */ /* 0x000fe200000006ff */
[----:B------:R-:W0:Y:S01]  /*5fd0*/  LDC R29, c[0x0][0x638] ;  /* 0x00018e00ff1d7b82 */ /* 0x000e220000000800 */
[----:B------:R-:W-:Y:S01]  /*5fe0*/  LOP3.LUT R30, RZ, R7, RZ, 0x33, !PT ;  /* 0x00000007ff1e7212 */ /* 0x000fe200078e33ff */
[----:B------:R-:W-:-:S06]  /*5ff0*/  IMAD.MOV.U32 R4, RZ, RZ, R20 ;  /* 0x000000ffff047224 */ /* 0x000fcc00078e0014 */
[----:B------:R-:W0:Y:S01]  /*6000*/  LDC R31, c[0x0][0x610] ;  /* 0x00018400ff1f7b82 */ /* 0x000e220000000800 */
[----:B--23--:R-:W-:Y:S05]  /*6010*/  @!P0 BRA `(.L_x_133) ;  /* 0x0000000000288947 */ /* 0x00cfea0003800000 */
[----:B------:R-:W2:Y:S02]  /*6020*/  LDC R7, c[0x0][0x64c] ;  /* 0x00019300ff077b82 */ /* 0x000ea40000000800 */
[----:B--2---:R-:W-:-:S05]  /*6030*/  IADD3 R7, P0, R20, R7, RZ ;  /* 0x0000000714077210 */ /* 0x004fca0007f1e0ff */
        /* <DEDUP_REMOVED lines=8> */
.L_x_133:
[----:B------:R-:W-:Y:S01]  /*60c0*/  ISETP.NE.AND P0, PT, R2, 0x1, PT ;  /* 0x000000010200780c */ /* 0x000fe20003f05270 */
[----:B-1----:R-:W-:Y:S01]  /*60d0*/  VIADD R11, R22, 0xffffffff ;  /* 0xffffffff160b7836 */ /* 0x002fe20000000000 */
[----:B----4-:R-:W-:Y:S01]  /*60e0*/  SHF.R.U64 R5, R4, R28, R5 ;  /* 0x0000001c04057219 */ /* 0x010fe20000001205 */
[----:B------:R-:W-:Y:S01]  /*60f0*/  IMAD.MOV R21, RZ, RZ, -R21 ;  /* 0x000000ffff157224 */ /* 0x000fe200078e0a15 */
[----:B------:R-:W-:Y:S01]  /*6100*/  LOP3.LUT R4, R15, R30, RZ, 0xc0, !PT ;  /* 0x0000001e0f047212 */ /* 0x000fe200078ec0ff */
[----:B------:R-:W-:Y:S02]  /*6110*/  IMAD.MOV.U32 R8, RZ, RZ, R14 ;  /* 0x000000ffff087224 */ /* 0x000fe400078e000e */
[----:B------:R-:W-:Y:S02]  /*6120*/  IMAD.MOV R7, RZ, RZ, -R5 ;  /* 0x000000ffff077224 */ /* 0x000fe400078e0a05 */
[----:B------:R-:W-:Y:S01]  /*6130*/  IMAD R9, R25, R5, R4 ;  /* 0x0000000519097224 */ /* 0x000fe200078e0204 */
[----:B------:R-:W-:Y:S01]  /*6140*/  LOP3.LUT R5, R12, R11, RZ, 0xc0, !PT ;  /* 0x0000000b0c057212 */ /* 0x000fe200078ec0ff */
[----:B0-----:R-:W-:-:S02]  /*6150*/  IMAD R4, R7, R29, R20 ;  /* 0x0000001d07047224 */ /* 0x001fc400078e0214 */
[----:B------:R-:W-:Y:S02]  /*6160*/  @P0 IMAD R24, R23, R21, R6 ;  /* 0x0000001517180224 */ /* 0x000fe400078e0206 */
[----:B------:R-:W-:Y:S02]  /*6170*/  IMAD R4, R4, R22, R5 ;  /* 0x0000001604047224 */ /* 0x000fe400078e0205 */
[----:B------:R-:W-:Y:S02]  /*6180*/  IMAD R9, R9, R31, R24 ;  /* 0x0000001f09097224 */ /* 0x000fe400078e0218 */
[----:B------:R-:W-:-:S03]  /*6190*/  IMAD.MOV.U32 R7, RZ, RZ, 0x1 ;  /* 0x00000001ff077424 */ /* 0x000fc600078e00ff */
[----:B------:R-:W-:Y:S02]  /*61a0*/  SEL R20, R4, R9, !P0 ;  /* 0x0000000904147207 */ /* 0x000fe40004000000 */
[----:B------:R-:W-:-:S07]  /*61b0*/  SEL R9, R9, R4, !P0 ;  /* 0x0000000409097207 */ /* 0x000fce0004000000 */
.L_x_131:
[----:B------:R-:W-:-:S08]  /*61c0*/  NOP ;  /* 0x0000000000007918 */ /* 0x000fd00000000000 */
[----:B------:R-:W0:-:S00]  /*61d0*/  USETMAXREG.DEALLOC.CTAPOOL 0x28 ;  /* 0x00000028000079c8 */ /* 0x000e0000080e0500 */
[----:B0-----:R-:W-:-:S13]  /*61e0*/  ISETP.NE.AND P0, PT, R0, RZ, PT ;  /* 0x000000ff0000720c */ /* 0x001fda0003f05270 */
[----:B------:R-:W-:Y:S05]  /*61f0*/  @P0 EXIT ;  /* 0x000000000000094d */ /* 0x000fea0003800000 */
[----:B------:R-:W-:Y:S01]  /*6200*/  LOP3.LUT P0, RZ, R7, 0xff, RZ, 0xc0, !PT ;  /* 0x000000ff07ff7812 */ /* 0x000fe2000780c0ff */
[----:B------:R-:W-:Y:S02]  /*6210*/  IMAD.MOV.U32 R0, RZ, RZ, 0x1 ;  /* 0x00000001ff007424 */ /* 0x000fe400078e00ff */
[----:B------:R-:W-:-:S10]  /*6220*/  IMAD.MOV.U32 R12, RZ, RZ, RZ ;  /* 0x000000ffff0c7224 */ /* 0x000fd400078e00ff */
[----:B------:R-:W-:Y:S05]  /*6230*/  @!P0 BRA `(.L_x_134) ;  /* 0x0000000c00388947 */ /* 0x000fea0003800000 */
[----:B------:R-:W0:Y:S01]  /*6240*/  LDC R0, c[0x0][0x28c] ;  /* 0x0000a300ff007b82 */ /* 0x000e220000000800 */
[----:B------:R-:W-:Y:S01]  /*6250*/  LOP3.LUT P0, RZ, R18, 0x1f, RZ, 0xc0, !PT ;  /* 0x0000001f12ff7812 */ /* 0x000fe2000780c0ff */
[----:B------:R-:W-:Y:S01]  /*6260*/  ULDC UR5, c[0x0][0x600] ;  /* 0x0001800000057ab9 */ /* 0x000fe20000000800 */
[C---:B------:R-:W-:Y:S01]  /*6270*/  ISETP.NE.AND P2, PT, R3.reuse, RZ, PT ;  /* 0x000000ff0300720c */ /* 0x040fe20003f45270 */
[----:B------:R-:W-:Y:S01]  /*6280*/  ULDC UR4, c[0x0][0xc] ;  /* 0x0000030000047ab9 */ /* 0x000fe20000000800 */
[----:B------:R-:W-:Y:S01]  /*6290*/  ISETP.NE.OR P0, PT, R3, RZ, !P0 ;  /* 0x000000ff0300720c */ /* 0x000fe20004705670 */
[----:B------:R-:W-:Y:S01]  /*62a0*/  UIADD3 UR16, UR5, -0x1, URZ ;  /* 0xffffffff05107890 */ /* 0x000fe2000fffe03f */
[----:B------:R-:W-:Y:S01]  /*62b0*/  BSSY B0, `(.L_x_134) ;  /* 0x00000c6000007945 */ /* 0x000fe20003800000 */
[----:B------:R-:W-:Y:S01]  /*62c0*/  ULDC UR6, c[0x0][0x658] ;  /* 0x0001960000067ab9 */ /* 0x000fe20000000800 */
[----:B------:R-:W-:Y:S01]  /*62d0*/  ULDC UR5, c[0x0][0x10] ;  /* 0x0000040000057ab9 */ /* 0x000fe20000000800 */
[----:B------:R-:W-:Y:S01]  /*62e0*/  UMOV UR7, 0xffffffff ;  /* 0xffffffff00077882 */ /* 0x000fe20000000000 */
[----:B------:R-:W-:Y:S01]  /*62f0*/  UMOV UR8, 0x1 ;  /* 0x0000000100087882 */ /* 0x000fe20000000000 */
[----:B------:R-:W-:Y:S01]  /*6300*/  UIMAD.WIDE.U32 UR4, UR4, UR5, URZ ;  /* 0x00000005040472a5 */ /* 0x000fe2000f8e003f */
[----:B------:R-:W-:Y:S01]  /*6310*/  IMAD.MOV.U32 R13, RZ, RZ, 0x1 ;  /* 0x00000001ff0d7424 */ /* 0x000fe200078e00ff */
[----:B------:R-:W-:Y:S01]  /*6320*/  USHF.L.U32 UR7, UR7, UR6, URZ ;  /* 0x0000000607077299 */ /* 0x000fe2000800063f */
[----:B------:R-:W-:Y:S01]  /*6330*/  LOP3.LUT R11, R19, 0x2, RZ, 0xfc, !PT ;  /* 0x00000002130b7812 */ /* 0x000fe200078efcff */
[----:B------:R-:W-:Y:S01]  /*6340*/  USHF.L.U32 UR18, UR8, UR6, URZ ;  /* 0x0000000608127299 */ /* 0x000fe2000800063f */
[----:B------:R-:W-:Y:S01]  /*6350*/  IMAD.MOV.U32 R12, RZ, RZ, RZ ;  /* 0x000000ffff0c7224 */ /* 0x000fe200078e00ff */
[----:B------:R-:W-:Y:S01]  /*6360*/  ULOP3.LUT UR17, URZ, UR7, URZ, 0x33, !UPT ;  /* 0x000000073f117292 */ /* 0x000fe2000f8e333f */
[----:B------:R-:W-:Y:S01]  /*6370*/  ULDC UR6, c[0x0][0x14] ;  /* 0x0000050000067ab9 */ /* 0x000fe20000000800 */
[----:B------:R-:W-:Y:S01]  /*6380*/  ULDC.64 UR22, c[0x0][0x198] ;  /* 0x0000660000167ab9 */ /* 0x000fe20000000a00 */
[----:B------:R-:W-:Y:S01]  /*6390*/  UIMAD.WIDE.U32 UR20, UR4, UR6, URZ ;  /* 0x00000006041472a5 */ /* 0x000fe2000f8e003f */
[----:B0-----:R-:W-:Y:S01]  /*63a0*/  VIADD R0, R0, 0x7f ;  /* 0x0000007f00007836 */ /* 0x001fe20000000000 */
[----:B------:R-:W-:-:S04]  /*63b0*/  UIMAD UR13, UR5, UR6, URZ ;  /* 0x00000006050d72a4 */ /* 0x000fc8000f8e023f */
[----:B------:R-:W-:Y:S01]  /*63c0*/  SHF.R.S32.HI R5, RZ, 0x1f, R0 ;  /* 0x0000001fff057819 */ /* 0x000fe20000011400 */
[----:B------:R-:W-:-:S03]  /*63d0*/  UIADD3 UR13, UR21, UR13, URZ ;  /* 0x0000000d150d7290 */ /* 0x000fc6000fffe03f */
[----:B------:R-:W-:Y:S01]  /*63e0*/  LEA.HI R3, R5, R0, RZ, 0x7 ;  /* 0x0000000005037211 */ /* 0x000fe200078f38ff */
[----:B------:R-:W-:-:S03]  /*63f0*/  IMAD.MOV.U32 R0, RZ, RZ, 0x1 ;  /* 0x00000001ff007424 */ /* 0x000fc600078e00ff */
[----:B------:R-:W-:-:S05]  /*6400*/  SHF.R.S32.HI R3, RZ, 0x7, R3 ;  /* 0x00000007ff037819 */ /* 0x000fca0000011403 */
[----:B------:R-:W-:-:S07]  /*6410*/  VIADD R10, R3, 0x1 ;  /* 0x00000001030a7836 */ /* 0x000fce0000000000 */
.L_x_146:
[----:B------:R-:W-:-:S03]  /*6420*/  UMOV UR4, 0xffffffff ;  /* 0xffffffff00047882 */ /* 0x000fc60000000000 */
[----:B------:R-:W-:Y:S05]  /*6430*/  BRA.DIV UR4, `(.L_x_135) ;  /* 0x00000012040c7947 */ /* 0x000fea000b800000 */
[----:B------:R-:W-:-:S13]  /*6440*/  ELECT P6, URZ, PT ;  /* 0x00000000003f782f */ /* 0x000fda00038c0000 */
.L_x_160:
[----:B------:R-:W0:Y:S01]  /*6450*/  LDC R4, c[0x0][0x28c] ;  /* 0x0000a300ff047b82 */ /* 0x000e220000000800 */
[----:B------:R-:W-:Y:S01]  /*6460*/  BSSY B1, `(.L_x_136) ;  /* 0x0000037000017945 */ /* 0x000fe20003800000 */
[----:B0-----:R-:W-:-:S13]  /*6470*/  ISETP.LT.OR P6, PT, R4, 0x1, !P6 ;  /* 0x000000010400780c */ /* 0x001fda00077c1670 */
[----:B------:R-:W-:Y:S05]  /*6480*/  @P6 BRA `(.L_x_137) ;  /* 0x0000000000d06947 */ /* 0x000fea0003800000 */
[----:B------:R-:W-:Y:S02]  /*6490*/  IMAD R20, R20, 0x30, RZ ;  /* 0x0000003014147824 */ /* 0x000fe400078e02ff */
[----:B------:R-:W-:Y:S02]  /*64a0*/  IMAD R15, R9, 0xc0, RZ ;  /* 0x000000c0090f7824 */ /* 0x000fe400078e02ff */
[----:B------:R-:W-:Y:S02]  /*64b0*/  IMAD.MOV.U32 R18, RZ, RZ, RZ ;  /* 0x000000ffff127224 */ /* 0x000fe400078e00ff */
[----:B------:R-:W-:Y:S02]  /*64c0*/  IMAD.MOV.U32 R4, RZ, RZ, R10 ;  /* 0x000000ffff047224 */ /* 0x000fe400078e000a */
[----:B------:R-:W-:Y:S02]  /*64d0*/  IMAD.MOV.U32 R5, RZ, RZ, R0 ;  /* 0x000000ffff057224 */ /* 0x000fe400078e0000 */
[----:B------:R-:W-:-:S07]  /*64e0*/  IMAD.MOV.U32 R6, RZ, RZ, R12 ;  /* 0x000000ffff067224 */ /* 0x000fce00078e000c */
.L_x_141:
[----:B------:R-:W0:Y:S01]  /*64f0*/  S2R R14, SR_CgaCtaId ;  /* 0x00000000000e7919 */ /* 0x000e220000008800 */
[----:B------:R-:W-:Y:S01]  /*6500*/  MOV R7, 0x400 ;  /* 0x0000040000077802 */ /* 0x000fe20000000f00 */
[----:B------:R-:W1:Y:S03]  /*6510*/  @!P2 LDC R9, c[0x0][0x500] ;  /* 0x00014000ff09ab82 */ /* 0x000e660000000800 */
[----:B0-----:R-:W-:Y:S02]  /*6520*/  LEA R21, R14, R7, 0x18 ;  /* 0x000000070e157211 */ /* 0x001fe400078ec0ff */
[----:B------:R-:W-:-:S03]  /*6530*/  SHF.L.U32 R7, R5, 0x1f, RZ ;  /* 0x0000001f05077819 */ /* 0x000fc600000006ff */
[----:B------:R-:W-:-:S04]  /*6540*/  IMAD R14, R6, 0x8, R21 ;  /* 0x00000008060e7824 */ /* 0x000fc800078e0215 */
[----:B------:R-:W0:Y:S02]  /*6550*/  SYNCS.PHASECHK.TRANS64.TRYWAIT P1, [R14+URZ+0x38], R7 ;  /* 0x000038070e0075a7 */ /* 0x000e24000802017f */
[----:B01----:R-:W-:Y:S05]  /*6560*/  @!P1 BRA `(.L_x_138) ;  /* 0x0000000c00e09947 */ /* 0x003fea0003800000 */
.L_x_161:
[----:B0-----:R-:W-:Y:S01]  /*6570*/  PRMT R7, R11, 0x9910, RZ ;  /* 0x000099100b077816 */ /* 0x001fe200000000ff */
[----:B------:R0:W-:Y:S03]  /*6580*/  @!P2 SYNCS.ARRIVE.TRANS64 RZ, [R14+URZ], R9 ;  /* 0x000000090effa9a7 */ /* 0x0001e6000800003f */
[----:B------:R-:W-:-:S13]  /*6590*/  ISETP.NE.AND P1, PT, R7, 0x2, PT ;  /* 0x000000020700780c */ /* 0x000fda0003f25270 */
[----:B0-----:R-:W-:Y:S05]  /*65a0*/  @P1 BRA `(.L_x_139) ;  /* 0x0000000000041947 */ /* 0x001fea0003800000 */
[----:B------:R-:W-:Y:S01]  /*65b0*/  BPT.TRAP 0x1 ;  /* 0x000000040000795c */ /* 0x000fe20000300000 */
.L_x_139:
[----:B------:R-:W-:Y:S05]  /*65c0*/  @P0 BRA `(.L_x_140) ;  /* 0x0000000000040947 */ /* 0x000fea0003800000 */
[----:B------:R-:W-:Y:S01]  /*65d0*/  BPT.TRAP 0x1 ;  /* 0x000000040000795c */ /* 0x000fe20000300000 */
.L_x_140:
[--C-:B------:R-:W-:Y:S01]  /*65e0*/  IMAD R7, R6, 0x6000, R21.reuse ;  /* 0x0000600006077824 */ /* 0x100fe200078e0215 */
[----:B------:R-:W-:Y:S01]  /*65f0*/  R2UR UR9, R14 ;  /* 0x000000000e0972ca */ /* 0x000fe200000e0000 */
[----:B------:R-:W-:Y:S01]  /*6600*/  IMAD R21, R6, 0x1800, R21 ;  /* 0x0000180006157824 */ /* 0x000fe200078e0215 */
[----:B------:R-:W-:Y:S01]  /*6610*/  UIADD3 UR4, UP0, UR22, 0xf0, URZ ;  /* 0x000000f016047890 */ /* 0x000fe2000ff1e03f */
[----:B------:R-:W-:Y:S01]  /*6620*/  VIADD R4, R4, 0xffffffff ;  /* 0xffffffff04047836 */ /* 0x000fe20000000000 */
[----:B------:R-:W-:Y:S01]  /*6630*/  R2UR UR5, R7 ;  /* 0x00000000070572ca */ /* 0x000fe200000e0000 */
[----:B------:R-:W-:Y:S01]  /*6640*/  UIADD3 UR24, UP1, UR22, 0x1f0, URZ ;  /* 0x000001f016187890 */ /* 0x000fe2000ff3e03f */
[----:B------:R-:W-:Y:S01]  /*6650*/  R2UR UR8, R21 ;  /* 0x00000000150872ca */ /* 0x000fe200000e0000 */
[----:B------:R-:W-:Y:S01]  /*6660*/  VIADD R6, R6, 0x1 ;  /* 0x0000000106067836 */ /* 0x000fe20000000000 */
[----:B------:R-:W-:Y:S01]  /*6670*/  R2UR UR11, R15 ;  /* 0x000000000f0b72ca */ /* 0x000fe200000e0000 */
[----:B------:R-:W-:Y:S01]  /*6680*/  UIADD3.X UR25, URZ, UR23, URZ, UP1, !UPT ;  /* 0x000000173f197290 */ /* 0x000fe20008ffe43f */
[----:B------:R-:W-:Y:S01]  /*6690*/  R2UR UR10, R18 ;  /* 0x00000000120a72ca */ /* 0x000fe200000e0000 */
[----:B------:R-:W-:Y:S01]  /*66a0*/  UMOV UR6, 0x0 ;  /* 0x0000000000067882 */ /* 0x000fe20000000000 */
[----:B------:R-:W-:Y:S01]  /*66b0*/  R2UR UR12, R8 ;  /* 0x00000000080c72ca */ /* 0x000fe200000e0000 */
[----:B------:R-:W-:Y:S01]  /*66c0*/  UMOV UR7, 0x10000000 ;  /* 0x1000000000077882 */ /* 0x000fe20000000000 */
[----:B------:R-:W-:Y:S01]  /*66d0*/  R2UR UR19, R20 ;  /* 0x00000000141372ca */ /* 0x000fe200000e0000 */
[----:B------:R-:W-:Y:S01]  /*66e0*/  VIADD R18, R18, 0x80 ;  /* 0x0000008012127836 */ /* 0x000fe20000000000 */
[----:B------:R-:W-:Y:S01]  /*66f0*/  ISETP.GT.AND P3, PT, R4, 0x1, PT ;  /* 0x000000010400780c */ /* 0x000fe20003f64270 */
[----:B------:R-:W-:Y:S01]  /*6700*/  UIADD3 UR14, UR5, 0x180, URZ ;  /* 0x00000180050e7890 */ /* 0x000fe2000fffe03f */
[----:B------:R-:W-:Y:S01]  /*6710*/  ISETP.NE.AND P1, PT, R6, 0x7, PT ;  /* 0x000000070600780c */ /* 0x000fe20003f25270 */
[----:B------:R-:W-:-:S02]  /*6720*/  UIADD3.X UR5, URZ, UR23, URZ, UP0, !UPT ;  /* 0x000000173f057290 */ /* 0x000fc400087fe43f */
[----:B------:R-:W-:Y:S01]  /*6730*/  UIADD3 UR15, UR8, 0x2a180, URZ ;  /* 0x0002a180080f7890 */ /* 0x000fe2000fffe03f */
[----:B------:R-:W-:Y:S02]  /*6740*/  SEL R14, RZ, 0x1, P1 ;  /* 0x00000001ff0e7807 */ /* 0x000fe40000800000 */
[----:B------:R-:W-:Y:S01]  /*6750*/  UMOV UR8, UR14 ;  /* 0x0000000e00087c82 */ /* 0x000fe20008000000 */
[----:B------:R-:W-:Y:S02]  /*6760*/  SEL R6, R6, RZ, P1 ;  /* 0x000000ff06067207 */ /* 0x000fe40000800000 */
[----:B------:R-:W-:Y:S01]  /*6770*/  LOP3.LUT R5, R5, R14, RZ, 0x3c, !PT ;  /* 0x0000000e05057212 */ /* 0x000fe200078e3cff */
[----:B------:R0:W-:Y:S02]  /*6780*/  UTMALDG.3D [UR8], [UR4], desc[UR6] ;  /* 0x00000608040075b4 */ /* 0x0001e40008011000 */
[----:B0-----:R-:W-:Y:S01]  /*6790*/  UMOV UR8, UR15 ;  /* 0x0000000f00087c82 */ /* 0x001fe20008000000 */
[----:B------:R-:W-:-:S02]  /*67a0*/  UMOV UR11, UR19 ;  /* 0x00000013000b7c82 */ /* 0x000fc40008000000 */
[----:B------:R0:W-:Y:S02]  /*67b0*/  UTMALDG.3D [UR8], [UR24], desc[UR6] ;  /* 0x00000608180075b4 */ /* 0x0001e40008011000 */
[----:B0-----:R-:W-:Y:S05]  /*67c0*/  @P3 BRA `(.L_x_141) ;  /* 0xfffffffc00483947 */ /* 0x001fea000383ffff */
.L_x_137:
[----:B------:R-:W-:Y:S05]  /*67d0*/  BSYNC B1 ;  /* 0x0000000000017941 */ /* 0x000fea0003800000 */
.L_x_136:
[----:B------:R-:W-:Y:S01]  /*67e0*/  LOP3.LUT P4, RZ, R13, 0xff, RZ, 0xc0, !PT ;  /* 0x000000ff0dff7812 */ /* 0x000fe2000788c0ff */
[C---:B------:R-:W-:Y:S01]  /*67f0*/  IMAD.IADD R12, R3.reuse, 0x1, R12 ;  /* 0x00000001030c7824 */ /* 0x040fe200078e020c */
[----:B------:R-:W-:Y:S01]  /*6800*/  ULDC.64 UR4, c[0x0][0x650] ;  /* 0x0001940000047ab9 */ /* 0x000fe20000000a00 */
[C---:B------:R-:W-:Y:S01]  /*6810*/  ISETP.GE.U32.AND P3, PT, R3.reuse, 0x7, PT ;  /* 0x000000070300780c */ /* 0x040fe20003f66070 */
[----:B------:R-:W-:Y:S01]  /*6820*/  BSSY B1, `(.L_x_142) ;  /* 0x000006c000017945 */ /* 0x000fe20003800000 */
[C---:B------:R-:W-:Y:S01]  /*6830*/  IMAD.WIDE.U32 R4, R12.reuse, 0x24924925, RZ ;  /* 0x249249250c047825 */ /* 0x040fe200078e00ff */
[C---:B------:R-:W-:Y:S02]  /*6840*/  ISETP.GT.U32.AND P1, PT, R12.reuse, 0x6, PT ;  /* 0x000000060c00780c */ /* 0x040fe40003f24070 */
[----:B------:R-:W-:Y:S01]  /*6850*/  PRMT R13, RZ, 0x7610, R13 ;  /* 0x00007610ff0d7816 */ /* 0x000fe2000000000d */
[----:B------:R-:W-:Y:S01]  /*6860*/  IMAD.IADD R4, R12, 0x1, -R5 ;  /* 0x000000010c047824 */ /* 0x000fe200078e0a05 */
[----:B------:R-:W-:Y:S01]  /*6870*/  ISETP.LT.U32.AND P1, PT, R3, 0x7, P1 ;  /* 0x000000070300780c */ /* 0x000fe20000f21070 */
[----:B------:R-:W-:-:S02]  /*6880*/  IMAD.MOV.U32 R9, RZ, RZ, -0x1 ;  /* 0xffffffffff097424 */ /* 0x000fc400078e00ff */
[----:B------:R-:W0:Y:S01]  /*6890*/  @P4 S2R R7, SR_CgaCtaId ;  /* 0x0000000000074919 */ /* 0x000e220000008800 */
[----:B------:R-:W-:Y:S01]  /*68a0*/  @P4 MOV R6, 0x400 ;  /* 0x0000040000064802 */ /* 0x000fe20000000f00 */
[----:B------:R-:W-:Y:S01]  /*68b0*/  IMAD.MOV.U32 R20, RZ, RZ, -0x1 ;  /* 0xffffffffff147424 */ /* 0x000fe200078e00ff */
[----:B------:R-:W-:Y:S01]  /*68c0*/  LEA.HI R4, R4, R5, RZ, 0x1f ;  /* 0x0000000504047211 */ /* 0x000fe200078ff8ff */
[----:B------:R-:W-:-:S03]  /*68d0*/  IMAD.MOV.U32 R8, RZ, RZ, -0x1 ;  /* 0xffffffffff087424 */ /* 0x000fc600078e00ff */
[--C-:B------:R-:W-:Y:S02]  /*68e0*/  SHF.R.U32.HI R5, RZ, 0x2, R4.reuse ;  /* 0x00000002ff057819 */ /* 0x100fe40000011604 */
[----:B------:R-:W-:-:S03]  /*68f0*/  PRMT R4, RZ, 0x7610, R4 ;  /* 0x00007610ff047816 */ /* 0x000fc60000000004 */
[----:B------:R-:W-:Y:S01]  /*6900*/  IMAD R12, R5, -0x7, R12 ;  /* 0xfffffff9050c7824 */ /* 0x000fe200078e020c */
[----:B0-----:R-:W-:Y:S02]  /*6910*/  @P4 LEA R6, R7, R6, 0x18 ;  /* 0x0000000607064211 */ /* 0x001fe400078ec0ff */
[----:B------:R-:W-:Y:S02]  /*6920*/  SEL R7, RZ, 0x1, !P1 ;  /* 0x00000001ff077807 */ /* 0x000fe40004800000 */
[----:B------:R-:W-:Y:S01]  /*6930*/  IADD3 R16, P1, R16, UR20, RZ ;  /* 0x0000001410107c10 */ /* 0x000fe2000ff3e0ff */
[----:B------:R0:W-:Y:S01]  /*6940*/  @P4 SYNCS.ARRIVE.TRANS64.A1T0 RZ, [R6+URZ+0x88], RZ ;  /* 0x000088ff06ff49a7 */ /* 0x0001e2000810003f */
[----:B------:R-:W-:Y:S02]  /*6950*/  LOP3.LUT R0, R0, R7, RZ, 0x3c, !PT ;  /* 0x0000000700007212 */ /* 0x000fe400078e3cff */
[----:B------:R-:W-:Y:S02]  /*6960*/  IADD3.X R17, R17, UR13, RZ, P1, !PT ;  /* 0x0000000d11117c10 */ /* 0x000fe40008ffe4ff */
[----:B------:R-:W-:-:S02]  /*6970*/  ISETP.GE.U32.AND P1, PT, R16, UR4, PT ;  /* 0x0000000410007c0c */ /* 0x000fc4000bf26070 */
[----:B------:R-:W-:Y:S02]  /*6980*/  @P3 LOP3.LUT R0, R0, 0x1, R5, 0x78, !PT ;  /* 0x0000000100003812 */ /* 0x000fe400078e7805 */
[----:B------:R-:W-:-:S13]  /*6990*/  ISETP.GE.U32.AND.EX P1, PT, R17, UR5, PT, P1 ;  /* 0x0000000511007c0c */ /* 0x000fda000bf26110 */
[----:B0-----:R-:W-:Y:S05]  /*69a0*/  @P1 BRA `(.L_x_143) ;  /* 0x00000004004c1947 */ /* 0x001fea0003800000 */
[----:B------:R-:W-:Y:S01]  /*69b0*/  ULDC.64 UR4, c[0x0][0x628] ;  /* 0x00018a0000047ab9 */ /* 0x000fe20000000a00 */
[----:B------:R-:W0:Y:S01]  /*69c0*/  S2R R15, SR_CTAID.X ;  /* 0x00000000000f7919 */ /* 0x000e220000002500 */
[----:B------:R-:W-:Y:S01]  /*69d0*/  ISETP.NE.U32.AND P1, PT, RZ, UR4, PT ;  /* 0x00000004ff007c0c */ /* 0x000fe2000bf25070 */
[----:B------:R-:W-:Y:S01]  /*69e0*/  ULDC UR7, c[0x0][0x630] ;  /* 0x00018c0000077ab9 */ /* 0x000fe20000000800 */
[----:B------:R-:W-:Y:S01]  /*69f0*/  IMAD.MOV.U32 R4, RZ, RZ, R16 ;  /* 0x000000ffff047224 */ /* 0x000fe200078e0010 */
[----:B------:R-:W1:Y:S01]  /*6a00*/  S2R R14, SR_CTAID.Y ;  /* 0x00000000000e7919 */ /* 0x000e620000002600 */
[----:B------:R-:W-:Y:S01]  /*6a10*/  ISETP.NE.AND.EX P1, PT, RZ, UR5, PT, P1 ;  /* 0x00000005ff007c0c */ /* 0x000fe2000bf25310 */
[----:B------:R-:W-:-:S12]  /*6a20*/  IMAD.MOV.U32 R5, RZ, RZ, R17 ;  /* 0x000000ffff057224 */ /* 0x000fd800078e0011 */
[----:B------:R-:W-:Y:S05]  /*6a30*/  @!P1 BRA `(.L_x_144) ;  /* 0x0000000000289947 */ /* 0x000fea0003800000 */
[----:B------:R-:W-:Y:S02]  /*6a40*/  ULDC UR6, c[0x0][0x634] ;  /* 0x00018d0000067ab9 */ /* 0x000fe40000000800 */
[----:B------:R-:W-:-:S05]  /*6a50*/  IADD3 R9, P1, R16, UR6, RZ ;  /* 0x0000000610097c10 */ /* 0x000fca000ff3e0ff */
[----:B------:R-:W-:-:S04]  /*6a60*/  IMAD.X R21, RZ, RZ, R17, P1 ;  /* 0x000000ffff157224 */ /* 0x000fc800008e0611 */
[----:B------:R-:W-:-:S04]  /*6a70*/  IMAD.WIDE.U32 R6, R21, UR4, RZ ;  /* 0x0000000415067c25 */ /* 0x000fc8000f8e00ff */
[----:B------:R-:W-:-:S04]  /*6a80*/  IMAD.WIDE.U32 R6, P1, R9, UR5, R6 ;  /* 0x0000000509067c25 */ /* 0x000fc8000f820006 */
[----:B------:R-:W-:-:S04]  /*6a90*/  IMAD.WIDE.U32 R8, R9, UR4, RZ ;  /* 0x0000000409087c25 */ /* 0x000fc8000f8e00ff */
[----:B------:R-:W-:Y:S01]  /*6aa0*/  IMAD.X R5, RZ, RZ, RZ, P1 ;  /* 0x000000ffff057224 */ /* 0x000fe200008e06ff */
[----:B------:R-:W-:Y:S01]  /*6ab0*/  IADD3 RZ, P1, R9, R6, RZ ;  /* 0x0000000609ff7210 */ /* 0x000fe20007f3e0ff */
[----:B------:R-:W-:-:S04]  /*6ac0*/  IMAD.MOV.U32 R4, RZ, RZ, R7 ;  /* 0x000000ffff047224 */ /* 0x000fc800078e0007 */
[----:B------:R-:W-:-:S08]  /*6ad0*/  IMAD.WIDE.U32.X R4, R21, UR5, R4, P1 ;  /* 0x0000000515047c25 */ /* 0x000fd000088e0404 */
.L_x_144:
[--C-:B------:R-:W-:Y:S01]  /*6ae0*/  SHF.R.U64 R8, R4, UR7, R5.reuse ;  /* 0x0000000704087c19 */ /* 0x100fe20008001205 */
[----:B------:R-:W-:Y:S01]  /*6af0*/  ULDC.64 UR4, c[0x0][0x620] ;  /* 0x0001880000047ab9 */ /* 0x000fe20000000a00 */
[----:B------:R-:W-:Y:S01]  /*6b00*/  SHF.R.U32.HI R4, RZ, UR7, R5 ;  /* 0x00000007ff047c19 */ /* 0x000fe20008011605 */
[----:B------:R-:W2:Y:S01]  /*6b10*/  LDC R24, c[0x0][0x144] ;  /* 0x00005100ff187b82 */ /* 0x000ea20000000800 */
[----:B------:R-:W-:Y:S01]  /*6b20*/  IADD3 R7, P1, RZ, -R8, RZ ;  /* 0x80000008ff077210 */ /* 0x000fe20007f3e0ff */
[----:B------:R-:W-:Y:S01]  /*6b30*/  ULDC.64 UR8, c[0x0][0x640] ;  /* 0x0001900000087ab9 */ /* 0x000fe20000000a00 */
[----:B0-----:R-:W-:Y:S01]  /*6b40*/  I2FP.F32.U32 R9, R15 ;  /* 0x0000000f00097245 */ /* 0x001fe20000201000 */
[----:B------:R-:W-:Y:S02]  /*6b50*/  ULDC UR6, c[0x0][0x608] ;  /* 0x0001820000067ab9 */ /* 0x000fe40000000800 */
[----:B------:R-:W-:Y:S01]  /*6b60*/  IMAD.X R4, RZ, RZ, ~R4, P1 ;  /* 0x000000ffff047224 */ /* 0x000fe200008e0e04 */
[----:B------:R-:W-:Y:S01]  /*6b70*/  ISETP.NE.U32.AND P1, PT, RZ, UR8, PT ;  /* 0x00000008ff007c0c */ /* 0x000fe2000bf25070 */
[----:B------:R-:W0:Y:S02]  /*6b80*/  LDC R21, c[0x0][0x148] ;  /* 0x00005200ff157b82 */ /* 0x000e240000000800 */
[----:B------:R-:W-:Y:S01]  /*6b90*/  IMAD R6, R4, UR4, RZ ;  /* 0x0000000404067c24 */ /* 0x000fe2000f8e02ff */
[----:B------:R-:W-:Y:S01]  /*6ba0*/  ISETP.NE.AND.EX P1, PT, RZ, UR9, PT, P1 ;  /* 0x00000009ff007c0c */ /* 0x000fe2000bf25310 */
[----:B------:R-:W-:Y:S01]  /*6bb0*/  IMAD.WIDE.U32 R4, R7, UR4, R16 ;  /* 0x0000000407047c25 */ /* 0x000fe2000f8e0010 */
[----:B------:R-:W-:-:S03]  /*6bc0*/  ULDC UR4, c[0x0][0x150] ;  /* 0x0000540000047ab9 */ /* 0x000fc60000000800 */
[----:B------:R-:W-:Y:S02]  /*6bd0*/  IMAD R7, R7, UR5, R6 ;  /* 0x0000000507077c24 */ /* 0x000fe4000f8e0206 */
[----:B------:R-:W-:Y:S01]  /*6be0*/  FMUL R6, R9, UR4 ;  /* 0x0000000409067c20 */ /* 0x000fe20008400000 */
[----:B------:R-:W-:Y:S01]  /*6bf0*/  ULDC UR4, c[0x0][0x618] ;  /* 0x0001860000047ab9 */ /* 0x000fe20000000800 */
[----:B------:R-:W-:Y:S01]  /*6c00*/  ULDC UR5, c[0x0][0x154] ;  /* 0x0000550000057ab9 */ /* 0x000fe20000000800 */
[----:B------:R-:W-:-:S03]  /*6c10*/  IMAD.IADD R5, R5, 0x1, R7 ;  /* 0x0000000105057824 */ /* 0x000fc600078e0207 */
[----:B------:R-:W3:Y:S02]  /*6c20*/  F2I.U32.TRUNC.NTZ R6, R6 ;  /* 0x0000000600067305 */ /* 0x000ee4000020f000 */
[----:B------:R-:W-:Y:S02]  /*6c30*/  SHF.R.U64 R9, R4, UR4, R5 ;  /* 0x0000000404097c19 */ /* 0x000fe40008001205 */
[----:B-1----:R-:W-:-:S05]  /*6c40*/  I2FP.F32.U32 R4, R14 ;  /* 0x0000000e00047245 */ /* 0x002fca0000201000 */
[----:B------:R-:W-:Y:S01]  /*6c50*/  FMUL R22, R4, UR5 ;  /* 0x0000000504167c20 */ /* 0x000fe20008400000 */
[----:B------:R-:W-:Y:S01]  /*6c60*/  SHF.R.U32.HI R4, RZ, UR4, R5 ;  /* 0x00000004ff047c19 */ /* 0x000fe20008011605 */
[----:B------:R-:W-:-:S03]  /*6c70*/  ULDC UR4, c[0x0][0x658] ;  /* 0x0001960000047ab9 */ /* 0x000fc60000000800 */
[--C-:B------:R-:W-:Y:S01]  /*6c80*/  SHF.R.U64 R20, R9, UR6, R4.reuse ;  /* 0x0000000609147c19 */ /* 0x100fe20008001204 */
[----:B------:R-:W1:Y:S01]  /*6c90*/  F2I.U32.TRUNC.NTZ R22, R22 ;  /* 0x0000001600167305 */ /* 0x000e62000020f000 */
[----:B------:R-:W-:Y:S01]  /*6ca0*/  SHF.R.U32.HI R5, RZ, UR6, R4 ;  /* 0x00000006ff057c19 */ /* 0x000fe20008011604 */
[----:B---3--:R-:W-:-:S03]  /*6cb0*/  IMAD.MOV R6, RZ, RZ, -R6 ;  /* 0x000000ffff067224 */ /* 0x008fc600078e0a06 */
[----:B------:R-:W-:Y:S01]  /*6cc0*/  SHF.R.U64 R18, R20, UR4, R5 ;  /* 0x0000000414127c19 */ /* 0x000fe20008001205 */
[----:B--2---:R-:W-:Y:S01]  /*6cd0*/  IMAD R15, R24, R6, R15 ;  /* 0x00000006180f7224 */ /* 0x004fe200078e020f */
[----:B------:R-:W-:-:S03]  /*6ce0*/  SHF.R.U32.HI R23, RZ, UR4, R5 ;  /* 0x00000004ff177c19 */ /* 0x000fc60008011605 */
[----:B------:R-:W-:Y:S02]  /*6cf0*/  IMAD.MOV.U32 R4, RZ, RZ, R18 ;  /* 0x000000ffff047224 */ /* 0x000fe400078e0012 */
[----:B------:R-:W-:Y:S01]  /*6d00*/  IMAD.MOV.U32 R5, RZ, RZ, R23 ;  /* 0x000000ffff057224 */ /* 0x000fe200078e0017 */
[----:B-1----:R-:W-:Y:S06]  /*6d10*/  @!P1 BRA `(.L_x_145) ;  /* 0x0000000000289947 */ /* 0x002fec0003800000 */
[----:B------:R-:W-:Y:S02]  /*6d20*/  ULDC UR4, c[0x0][0x64c] ;  /* 0x0001930000047ab9 */ /* 0x000fe40000000800 */
[----:B------:R-:W-:-:S05]  /*6d30*/  IADD3 R5, P1, R18, UR4, RZ ;  /* 0x0000000412057c10 */ /* 0x000fca000ff3e0ff */
[----:B------:R-:W-:-:S04]  /*6d40*/  IMAD.X R23, RZ, RZ, R23, P1 ;  /* 0x000000ffff177224 */ /* 0x000fc800008e0617 */
[----:B------:R-:W-:-:S04]  /*6d50*/  IMAD.WIDE.U32 R6, R23, UR8, RZ ;  /* 0x0000000817067c25 */ /* 0x000fc8000f8e00ff */
[----:B------:R-:W-:-:S04]  /*6d60*/  IMAD.WIDE.U32 R6, P1, R5, UR9, R6 ;  /* 0x0000000905067c25 */ /* 0x000fc8000f820006 */
[----:B------:R-:W-:-:S04]  /*6d70*/  IMAD.WIDE.U32 R4, R5, UR8, RZ ;  /* 0x0000000805047c25 */ /* 0x000fc8000f8e00ff */
[----:B------:R-:W-:Y:S01]  /*6d80*/  IMAD.MOV.U32 R4, RZ, RZ, R7 ;  /* 0x000000ffff047224 */ /* 0x000fe200078e0007 */
[----:B------:R-:W-:Y:S01]  /*6d90*/  IADD3 RZ, P3, R5, R6, RZ ;  /* 0x0000000605ff7210 */ /* 0x000fe20007f7e0ff */
[----:B------:R-:W-:-:S04]  /*6da0*/  IMAD.X R5, RZ, RZ, RZ, P1 ;  /* 0x000000ffff057224 */ /* 0x000fc800008e06ff */
[----:B------:R-:W-:-:S08]  /*6db0*/  IMAD.WIDE.U32.X R4, R23, UR9, R4, P3 ;  /* 0x0000000917047c25 */ /* 0x000fd000098e0404 */
.L_x_145:
[----:B------:R-:W-:Y:S01]  /*6dc0*/  ISETP.NE.AND P1, PT, R2, 0x1, PT ;  /* 0x000000010200780c */ /* 0x000fe20003f25270 */
[----:B------:R-:W-:Y:S01]  /*6dd0*/  ULDC UR4, c[0x0][0x648] ;  /* 0x0001920000047ab9 */ /* 0x000fe20000000800 */
[----:B------:R-:W-:Y:S01]  /*6de0*/  LOP3.LUT R20, R20, UR17, RZ, 0xc0, !PT ;  /* 0x0000001114147c12 */ /* 0x000fe2000f8ec0ff */
[----:B------:R-:W-:Y:S01]  /*6df0*/  IMAD.MOV R22, RZ, RZ, -R22 ;  /* 0x000000ffff167224 */ /* 0x000fe200078e0a16 */
[----:B------:R-:W-:Y:S01]  /*6e00*/  SHF.R.U64 R5, R4, UR4, R5 ;  /* 0x0000000404057c19 */ /* 0x000fe20008001205 */
[----:B------:R-:W-:Y:S01]  /*6e10*/  ULDC UR4, c[0x0][0x638] ;  /* 0x00018e0000047ab9 */ /* 0x000fe20000000800 */
[----:B------:R-:W-:Y:S01]  /*6e20*/  LOP3.LUT R9, R9, UR16, RZ, 0xc0, !PT ;  /* 0x0000001009097c12 */ /* 0x000fe2000f8ec0ff */
[----:B------:R-:W-:Y:S01]  /*6e30*/  ULDC UR5, c[0x0][0x610] ;  /* 0x0001840000057ab9 */ /* 0x000fe20000000800 */
[----:B------:R-:W-:Y:S02]  /*6e40*/  IMAD.MOV.U32 R4, RZ, RZ, 0x1 ;  /* 0x00000001ff047424 */ /* 0x000fe400078e00ff */
[----:B------:R-:W-:-:S02]  /*6e50*/  IMAD.MOV R7, RZ, RZ, -R5 ;  /* 0x000000ffff077224 */ /* 0x000fc400078e0a05 */
[----:B------:R-:W-:Y:S02]  /*6e60*/  IMAD R20, R5, UR18, R20 ;  /* 0x0000001205147c24 */ /* 0x000fe4000f8e0214 */
[----:B0-----:R-:W-:Y:S02]  /*6e70*/  @P1 IMAD R15, R21, R22, R14 ;  /* 0x00000016150f1224 */ /* 0x001fe400078e020e */
[----:B------:R-:W-:Y:S01]  /*6e80*/  IMAD R18, R7, UR4, R18 ;  /* 0x0000000407127c24 */ /* 0x000fe2000f8e0212 */
[----:B------:R-:W-:Y:S01]  /*6e90*/  ULDC UR4, c[0x0][0x600] ;  /* 0x0001800000047ab9 */ /* 0x000fe20000000800 */
[----:B------:R-:W-:Y:S02]  /*6ea0*/  IMAD R15, R20, UR5, R15 ;  /* 0x00000005140f7c24 */ /* 0x000fe4000f8e020f */
[----:B------:R-:W-:-:S05]  /*6eb0*/  IMAD R18, R18, UR4, R9 ;  /* 0x0000000412127c24 */ /* 0x000fca000f8e0209 */
[----:B------:R-:W-:Y:S02]  /*6ec0*/  SEL R20, R18, R15, !P1 ;  /* 0x0000000f12147207 */ /* 0x000fe40004800000 */
[----:B------:R-:W-:-:S07]  /*6ed0*/  SEL R9, R15, R18, !P1 ;  /* 0x000000120f097207 */ /* 0x000fce0004800000 */
.L_x_143:
[----:B------:R-:W-:Y:S05]  /*6ee0*/  BSYNC B1 ;  /* 0x0000000000017941 */ /* 0x000fea0003800000 */
.L_x_142:
[----:B------:R-:W-:-:S13]  /*6ef0*/  LOP3.LUT P1, RZ, R4, 0xff, RZ, 0xc0, !PT ;  /* 0x000000ff04ff7812 */ /* 0x000fda000782c0ff */
[----:B------:R-:W-:Y:S05]  /*6f00*/  @P1 BRA `(.L_x_146) ;  /* 0xfffffff400441947 */ /* 0x000fea000383ffff */
[----:B------:R-:W-:Y:S05]  /*6f10*/  BSYNC B0 ;  /* 0x0000000000007941 */ /* 0x000fea0003800000 */
.L_x_134:
[----:B------:R-:W-:-:S03]  /*6f20*/  UMOV UR4, 0xffffffff ;  /* 0xffffffff00047882 */ /* 0x000fc60000000000 */
[----:B------:R-:W-:Y:S05]  /*6f30*/  BRA.DIV UR4, `(.L_x_147) ;  /* 0x0000000604807947 */ /* 0x000fea000b800000 */
[----:B------:R-:W-:-:S13]  /*6f40*/  ELECT P6, URZ, PT ;  /* 0x00000000003f782f */ /* 0x000fda00038c0000 */
.L_x_164:
[----:B------:R-:W-:Y:S04]  /*6f50*/  BSSY B0, `(.L_x_148) ;  /* 0x0000046000007945 */ /* 0x000fe80003800000 */
[----:B------:R-:W-:Y:S05]  /*6f60*/  @!P6 BRA `(.L_x_149) ;  /* 0x000000040010e947 */ /* 0x000fea0003800000 */
[----:B------:R-:W-:-:S04]  /*6f70*/  LOP3.LUT R19, R19, 0x2, RZ, 0xfc, !PT ;  /* 0x0000000213137812 */ /* 0x000fc800078efcff */
[----:B------:R-:W-:-:S13]  /*6f80*/  ISETP.NE.AND P0, PT, R19, 0x3, PT ;  /* 0x000000031300780c */ /* 0x000fda0003f05270 */
[----:B------:R-:W-:Y:S05]  /*6f90*/  @!P0 BRA `(.L_x_150) ;  /* 0x0000000000048947 */ /* 0x000fea0003800000 */
[----:B------:R-:W-:Y:S01]  /*6fa0*/  BPT.TRAP 0x1 ;  /* 0x000000040000795c */ /* 0x000fe20000300000 */
.L_x_150:
[----:B------:R-:W0:Y:S01]  /*6fb0*/  S2R R3, SR_CgaCtaId ;  /* 0x0000000000037919 */ /* 0x000e220000008800 */
[----:B------:R-:W-:-:S04]  /*6fc0*/  MOV R2, 0x400 ;  /* 0x0000040000027802 */ /* 0x000fc80000000f00 */
[----:B0-----:R-:W-:Y:S02]  /*6fd0*/  LEA R3, R3, R2, 0x18 ;  /* 0x0000000203037211 */ /* 0x001fe400078ec0ff */
[----:B------:R-:W-:-:S03]  /*6fe0*/  SHF.L.U32 R2, R0, 0x1f, RZ ;  /* 0x0000001f00027819 */ /* 0x000fc600000006ff */
[----:B------:R-:W-:-:S04]  /*6ff0*/  VIADD R3, R3, 0x38 ;  /* 0x0000003803037836 */ /* 0x000fc80000000000 */
[C---:B------:R-:W-:Y:S02]  /*7000*/  IMAD R7, R12.reuse, 0x8, R3 ;  /* 0x000000080c077824 */ /* 0x040fe400078e0203 */
[----:B------:R-:W-:Y:S02]  /*7010*/  VIADD R12, R12, 0x1 ;  /* 0x000000010c0c7836 */ /* 0x000fe40000000000 */
[----:B------:R-:W0:Y:S03]  /*7020*/  SYNCS.PHASECHK.TRANS64.TRYWAIT P0, [R7+URZ], R2 ;  /* 0x00000002070075a7 */ /* 0x000e26000800017f */
[----:B------:R-:W-:-:S04]  /*7030*/  ISETP.NE.AND P1, PT, R12, 0x7, PT ;  /* 0x000000070c00780c */ /* 0x000fc80003f25270 */
[----:B------:R-:W-:Y:S02]  /*7040*/  SEL R5, RZ, 0x1, P1 ;  /* 0x00000001ff057807 */ /* 0x000fe40000800000 */
[----:B------:R-:W-:Y:S02]  /*7050*/  SEL R12, R12, RZ, P1 ;  /* 0x000000ff0c0c7207 */ /* 0x000fe40000800000 */
[----:B------:R-:W-:-:S03]  /*7060*/  LOP3.LUT R5, R0, R5, RZ, 0x3c, !PT ;  /* 0x0000000500057212 */ /* 0x000fc600078e3cff */
[----:B------:R-:W-:Y:S01]  /*7070*/  IMAD R9, R12, 0x8, R3 ;  /* 0x000000080c097824 */ /* 0x000fe200078e0203 */
[----:B------:R-:W-:Y:S01]  /*7080*/  SHF.L.U32 R4, R5, 0x1f, RZ ;  /* 0x0000001f05047819 */ /* 0x000fe200000006ff */
[----:B0-----:R-:W-:Y:S06]  /*7090*/  @!P0 BRA `(.L_x_151) ;  /* 0x0000000400488947 */ /* 0x001fec0003800000 */
.L_x_165:
[----:B------:R-:W1:Y:S01]  /*70a0*/  SYNCS.PHASECHK.TRANS64.TRYWAIT P0, [R9+URZ], R4 ;  /* 0x00000004090075a7 */ /* 0x000e62000800017f */
[----:B------:R-:W-:-:S05]  /*70b0*/  VIADD R0, R12, 0x1 ;  /* 0x000000010c007836 */ /* 0x000fca0000000000 */
[----:B------:R-:W-:-:S04]  /*70c0*/  ISETP.NE.AND P1, PT, R0, 0x7, PT ;  /* 0x000000070000780c */ /* 0x000fc80003f25270 */
[----:B0-----:R-:W-:Y:S02]  /*70d0*/  SEL R2, RZ, 0x1, P1 ;  /* 0x00000001ff027807 */ /* 0x001fe40000800000 */
[----:B------:R-:W-:Y:S02]  /*70e0*/  SEL R0, R0, RZ, P1 ;  /* 0x000000ff00007207 */ /* 0x000fe40000800000 */
[----:B------:R-:W-:-:S03]  /*70f0*/  LOP3.LUT R7, R5, R2, RZ, 0x3c, !PT ;  /* 0x0000000205077212 */ /* 0x000fc600078e3cff */
[----:B------:R-:W-:Y:S01]  /*7100*/  IMAD R6, R0, 0x8, R3 ;  /* 0x0000000800067824 */ /* 0x000fe200078e0203 */
[----:B------:R-:W-:Y:S01]  /*7110*/  SHF.L.U32 R5, R7, 0x1f, RZ ;  /* 0x0000001f07057819 */ /* 0x000fe200000006ff */
[----:B-1----:R-:W-:Y:S06]  /*7120*/  @!P0 BRA `(.L_x_152) ;  /* 0x0000000400388947 */ /* 0x002fec0003800000 */
.L_x_166:
[----:B------:R-:W1:Y:S01]  /*7130*/  SYNCS.PHASECHK.TRANS64.TRYWAIT P0, [R6+URZ], R5 ;  /* 0x00000005060075a7 */ /* 0x000e62000800017f */
[----:B------:R-:W-:-:S05]  /*7140*/  VIADD R0, R0, 0x1 ;  /* 0x0000000100007836 */ /* 0x000fca0000000000 */
[----:B------:R-:W-:-:S04]  /*7150*/  ISETP.NE.AND P1, PT, R0, 0x7, PT ;  /* 0x000000070000780c */ /* 0x000fc80003f25270 */
[----:B------:R-:W-:Y:S02]  /*7160*/  SEL R2, RZ, 0x1, P1 ;  /* 0x00000001ff027807 */ /* 0x000fe40000800000 */
[----:B------:R-:W-:Y:S02]  /*7170*/  SEL R0, R0, RZ, P1 ;  /* 0x000000ff00007207 */ /* 0x000fe40000800000 */
[----:B------:R-:W-:-:S03]  /*7180*/  LOP3.LUT R7, R7, R2, RZ, 0x3c, !PT ;  /* 0x0000000207077212 */ /* 0x000fc600078e3cff */
[----:B0-----:R-:W-:Y:S01]  /*7190*/  IMAD R9, R0, 0x8, R3 ;  /* 0x0000000800097824 */ /* 0x001fe200078e0203 */
[----:B------:R-:W-:Y:S01]  /*71a0*/  SHF.L.U32 R4, R7, 0x1f, RZ ;  /* 0x0000001f07047819 */ /* 0x000fe200000006ff */
[----:B-1----:R-:W-:Y:S06]  /*71b0*/  @!P0 BRA `(.L_x_153) ;  /* 0x0000000400288947 */ /* 0x002fec0003800000 */
.L_x_167:
        /* <DEDUP_REMOVED lines=9> */
.L_x_168:
        /* <DEDUP_REMOVED lines=9> */
.L_x_169:
[----:B------:R-:W1:Y:S01]  /*72e0*/  SYNCS.PHASECHK.TRANS64.TRYWAIT P0, [R9+URZ], R4 ;  /* 0x00000004090075a7 */ /* 0x000e62000800017f */
[----:B------:R-:W-:-:S05]  /*72f0*/  VIADD R0, R0, 0x1 ;  /* 0x0000000100007836 */ /* 0x000fca0000000000 */
[----:B------:R-:W-:-:S04]  /*7300*/  ISETP.NE.AND P1, PT, R0, 0x7, PT ;  /* 0x000000070000780c */ /* 0x000fc80003f25270 */
[----:B------:R-:W-:Y:S02]  /*7310*/  SEL R2, RZ, 0x1, P1 ;  /* 0x00000001ff027807 */ /* 0x000fe40000800000 */
[----:B------:R-:W-:Y:S02]  /*7320*/  SEL R0, R0, RZ, P1 ;  /* 0x000000ff00007207 */ /* 0x000fe40000800000 */
[----:B------:R-:W-:Y:S01]  /*7330*/  LOP3.LUT R2, R7, R2, RZ, 0x3c, !PT ;  /* 0x0000000207027212 */ /* 0x000fe200078e3cff */
[----:B-1----:R-:W-:Y:S06]  /*7340*/  @!P0 BRA `(.L_x_156) ;  /* 0x0000000400008947 */ /* 0x002fec0003800000 */
.L_x_170:
[----:B------:R-:W-:Y:S01]  /*7350*/  IMAD R3, R0, 0x8, R3 ;  /* 0x0000000800037824 */ /* 0x000fe200078e0203 */
[----:B------:R-:W-:-:S07]  /*7360*/  SHF.L.U32 R0, R2, 0x1f, RZ ;  /* 0x0000001f02007819 */ /* 0x000fce00000006ff */
.L_x_157:
[----:B--2---:R2:W3:Y:S02]  /*7370*/  SYNCS.PHASECHK.TRANS64.TRYWAIT P0, [R3+URZ], R0 ;  /* 0x00000000030075a7 */ /* 0x0044e4000800017f */
[----:B---3--:R-:W-:Y:S05]  /*7380*/  @!P0 NANOSLEEP.SYNCS 0x989680 ;  /* 0x009896800000895d */ /* 0x008fea0003900000 */
[----:B------:R-:W3:Y:S02]  /*7390*/  @!P0 SYNCS.PHASECHK.TRANS64 P0, [R3+URZ], R0 ;  /* 0x00000000030085a7 */ /* 0x000ee4000800007f */
[----:B---3--:R-:W-:Y:S05]  /*73a0*/  @!P0 BRA `(.L_x_157) ;  /* 0xfffffffc00f08947 */ /* 0x008fea000383ffff */
.L_x_149:
[----:B------:R-:W-:Y:S05]  /*73b0*/  BSYNC B0 ;  /* 0x0000000000007941 */ /* 0x000fea0003800000 */
.L_x_148:
[----:B------:R-:W-:Y:S05]  /*73c0*/  EXIT ;  /* 0x000000000000794d */ /* 0x000fea0003800000 */
.L_x_17:
[----:B---3--:R3:W4:Y:S02]  /*73d0*/  SYNCS.PHASECHK.TRANS64.TRYWAIT P1, [R3+URZ], R0 ;  /* 0x00000000030075a7 */ /* 0x008724000802017f */
[----:B----4-:R-:W-:Y:S05]  /*73e0*/  @!P1 NANOSLEEP.SYNCS 0x989680 ;  /* 0x009896800000995d */ /* 0x010fea0003900000 */
[----:B------:R-:W4:Y:S02]  /*73f0*/  @!P1 SYNCS.PHASECHK.TRANS64 P1, [R3+URZ], R0 ;  /* 0x00000000030095a7 */ /* 0x000f24000802007f */
[----:B----4-:R-:W-:Y:S05]  /*7400*/  @!P1 BRA `(.L_x_17) ;  /* 0xfffffffc00f09947 */ /* 0x010fea000383ffff */
[----:B------:R-:W-:Y:S05]  /*7410*/  BRA `(.L_x_16) ;  /* 0xffffff9c00d07947 */ /* 0x000fea000383ffff */
.L_x_22:
[----:B-1----:R1:W2:Y:S02]  /*7420*/  SYNCS.PHASECHK.TRANS64.TRYWAIT P1, [R5+URZ], R4 ;  /* 0x00000004050075a7 */ /* 0x0022a4000802017f */
[----:B--2---:R-:W-:Y:S05]  /*7430*/  @!P1 NANOSLEEP.SYNCS 0x989680 ;  /* 0x009896800000995d */ /* 0x004fea0003900000 */
[----:B------:R-:W2:Y:S02]  /*7440*/  @!P1 SYNCS.PHASECHK.TRANS64 P1, [R5+URZ], R4 ;  /* 0x00000004050095a7 */ /* 0x000ea4000802007f */
[----:B--2---:R-:W-:Y:S05]  /*7450*/  @!P1 BRA `(.L_x_22) ;  /* 0xfffffffc00f09947 */ /* 0x004fea000383ffff */
[----:B------:R-:W-:Y:S05]  /*7460*/  BRA `(.L_x_21) ;  /* 0xffffffa8009c7947 */ /* 0x000fea000383ffff */
.L_x_135:
[----:B------:R-:W-:Y:S01]  /*7470*/  BSSY B1, `(.L_x_158) ;  /* 0x0000006000017945 */ /* 0x000fe20003800000 */
[----:B------:R-:W-:-:S07]  /*7480*/  IMAD.MOV.U32 R15, RZ, RZ, -0x1 ;  /* 0xffffffffff0f7424 */ /* 0x000fce00078e00ff */
[----:B------:R-:W-:Y:S05]  /*7490*/  WARPSYNC.COLLECTIVE R15, `(.L_x_159) ;  /* 0x000000000f0c7348 */ /* 0x000fea0003c00000 */
[----:B------:R-:W-:Y:S02]  /*74a0*/  ELECT P6, UR62, PT ;  /* 0x00000000003e782f */ /* 0x000fe400038c0000 */
[----:B------:R-:W-:Y:S01]  /*74b0*/  MOV R14, UR62 ;  /* 0x0000003e000e7c02 */ /* 0x000fe20008000f00 */
[----:B------:R-:W-:Y:S10]  /*74c0*/  ENDCOLLECTIVE ;  /* 0x000000000000791b */ /* 0x000ff40003800000 */
.L_x_159:
[----:B------:R-:W-:Y:S05]  /*74d0*/  BSYNC B1 ;  /* 0x0000000000017941 */ /* 0x000fea0003800000 */
.L_x_158:
[----:B------:R-:W-:Y:S05]  /*74e0*/  BRA `(.L_x_160) ;  /* 0xffffffec00d87947 */ /* 0x000fea000383ffff */
.L_x_138:
[----:B0-----:R0:W1:Y:S02]  /*74f0*/  SYNCS.PHASECHK.TRANS64.TRYWAIT P1, [R14+URZ+0x38], R7 ;  /* 0x000038070e0075a7 */ /* 0x001064000802017f */
[----:B-1----:R-:W-:Y:S05]  /*7500*/  @!P1 NANOSLEEP.SYNCS 0x989680 ;  /* 0x009896800000995d */ /* 0x002fea0003900000 */
[----:B------:R-:W1:Y:S02]  /*7510*/  @!P1 SYNCS.PHASECHK.TRANS64 P1, [R14+URZ+0x38], R7 ;  /* 0x000038070e0095a7 */ /* 0x000e64000802007f */
[----:B-1----:R-:W-:Y:S05]  /*7520*/  @!P1 BRA `(.L_x_138) ;  /* 0xfffffffc00f09947 */ /* 0x002fea000383ffff */
[----:B------:R-:W-:Y:S05]  /*7530*/  BRA `(.L_x_161) ;  /* 0xfffffff0000c7947 */ /* 0x000fea000383ffff */
.L_x_147:
[----:B------:R-:W-:Y:S01]  /*7540*/  BSSY B0, `(.L_x_162) ;  /* 0x0000006000007945 */ /* 0x000fe20003800000 */
[----:B------:R-:W-:-:S07]  /*7550*/  IMAD.MOV.U32 R15, RZ, RZ, -0x1 ;  /* 0xffffffffff0f7424 */ /* 0x000fce00078e00ff */
[----:B------:R-:W-:Y:S05]  /*7560*/  WARPSYNC.COLLECTIVE R15, `(.L_x_163) ;  /* 0x000000000f0c7348 */ /* 0x000fea0003c00000 */
[----:B------:R-:W-:Y:S02]  /*7570*/  ELECT P6, UR62, PT ;  /* 0x00000000003e782f */ /* 0x000fe400038c0000 */
[----:B------:R-:W-:Y:S01]  /*7580*/  MOV R14, UR62 ;  /* 0x0000003e000e7c02 */ /* 0x000fe20008000f00 */
[----:B------:R-:W-:Y:S10]  /*7590*/  ENDCOLLECTIVE ;  /* 0x000000000000791b */ /* 0x000ff40003800000 */
.L_x_163:
[----:B------:R-:W-:Y:S05]  /*75a0*/  BSYNC B0 ;  /* 0x0000000000007941 */ /* 0x000fea0003800000 */
.L_x_162:
[----:B------:R-:W-:Y:S05]  /*75b0*/  BRA `(.L_x_164) ;  /* 0xfffffff800647947 */ /* 0x000fea000383ffff */
.L_x_151:
[----:B0-----:R0:W1:Y:S02]  /*75c0*/  SYNCS.PHASECHK.TRANS64.TRYWAIT P0, [R7+URZ], R2 ;  /* 0x00000002070075a7 */ /* 0x001064000800017f */
[----:B-1----:R-:W-:Y:S05]  /*75d0*/  @!P0 NANOSLEEP.SYNCS 0x989680 ;  /* 0x009896800000895d */ /* 0x002fea0003900000 */
[----:B------:R-:W1:Y:S02]  /*75e0*/  @!P0 SYNCS.PHASECHK.TRANS64 P0, [R7+URZ], R2 ;  /* 0x00000002070085a7 */ /* 0x000e64000800007f */
[----:B-1----:R-:W-:Y:S05]  /*75f0*/  @!P0 BRA `(.L_x_151) ;  /* 0xfffffffc00f08947 */ /* 0x002fea000383ffff */
[----:B------:R-:W-:Y:S05]  /*7600*/  BRA `(.L_x_165) ;  /* 0xfffffff800a47947 */ /* 0x000fea000383ffff */
.L_x_152:
[----:B0-----:R0:W1:Y:S02]  /*7610*/  SYNCS.PHASECHK.TRANS64.TRYWAIT P0, [R9+URZ], R4 ;  /* 0x00000004090075a7 */ /* 0x001064000800017f */
[----:B-1----:R-:W-:Y:S05]  /*7620*/  @!P0 NANOSLEEP.SYNCS 0x989680 ;  /* 0x009896800000895d */ /* 0x002fea0003900000 */
[----:B------:R-:W1:Y:S02]  /*7630*/  @!P0 SYNCS.PHASECHK.TRANS64 P0, [R9+URZ], R4 ;  /* 0x00000004090085a7 */ /* 0x000e64000800007f */
[----:B-1----:R-:W-:Y:S05]  /*7640*/  @!P0 BRA `(.L_x_152) ;  /* 0xfffffffc00f08947 */ /* 0x002fea000383ffff */
[----:B------:R-:W-:Y:S05]  /*7650*/  BRA `(.L_x_166) ;  /* 0xfffffff800b47947 */ /* 0x000fea000383ffff */
.L_x_153:
[----:B0-----:R0:W1:Y:S02]  /*7660*/  SYNCS.PHASECHK.TRANS64.TRYWAIT P0, [R6+URZ], R5 ;  /* 0x00000005060075a7 */ /* 0x001064000800017f */
[----:B-1----:R-:W-:Y:S05]  /*7670*/  @!P0 NANOSLEEP.SYNCS 0x989680 ;  /* 0x009896800000895d */ /* 0x002fea0003900000 */
[----:B------:R-:W1:Y:S02]  /*7680*/  @!P0 SYNCS.PHASECHK.TRANS64 P0, [R6+URZ], R5 ;  /* 0x00000005060085a7 */ /* 0x000e64000800007f */
[----:B-1----:R-:W-:Y:S05]  /*7690*/  @!P0 BRA `(.L_x_153) ;  /* 0xfffffffc00f08947 */ /* 0x002fea000383ffff */
[----:B------:R-:W-:Y:S05]  /*76a0*/  BRA `(.L_x_167) ;  /* 0xfffffff800c47947 */ /* 0x000fea000383ffff */
.L_x_154:
[----:B0-----:R0:W1:Y:S02]  /*76b0*/  SYNCS.PHASECHK.TRANS64.TRYWAIT P0, [R9+URZ], R4 ;  /* 0x00000004090075a7 */ /* 0x001064000800017f */
[----:B-1----:R-:W-:Y:S05]  /*76c0*/  @!P0 NANOSLEEP.SYNCS 0x989680 ;  /* 0x009896800000895d */ /* 0x002fea0003900000 */
[----:B------:R-:W1:Y:S02]  /*76d0*/  @!P0 SYNCS.PHASECHK.TRANS64 P0, [R9+URZ], R4 ;  /* 0x00000004090085a7 */ /* 0x000e64000800007f */
[----:B-1----:R-:W-:Y:S05]  /*76e0*/  @!P0 BRA `(.L_x_154) ;  /* 0xfffffffc00f08947 */ /* 0x002fea000383ffff */
[----:B------:R-:W-:Y:S05]  /*76f0*/  BRA `(.L_x_168) ;  /* 0xfffffff800d47947 */ /* 0x000fea000383ffff */
.L_x_155:
[----:B0-----:R0:W1:Y:S02]  /*7700*/  SYNCS.PHASECHK.TRANS64.TRYWAIT P0, [R6+URZ], R5 ;  /* 0x00000005060075a7 */ /* 0x001064000800017f */
[----:B-1----:R-:W-:Y:S05]  /*7710*/  @!P0 NANOSLEEP.SYNCS 0x989680 ;  /* 0x009896800000895d */ /* 0x002fea0003900000 */
[----:B------:R-:W1:Y:S02]  /*7720*/  @!P0 SYNCS.PHASECHK.TRANS64 P0, [R6+URZ], R5 ;  /* 0x00000005060085a7 */ /* 0x000e64000800007f */
[----:B-1----:R-:W-:Y:S05]  /*7730*/  @!P0 BRA `(.L_x_155) ;  /* 0xfffffffc00f08947 */ /* 0x002fea000383ffff */
[----:B------:R-:W-:Y:S05]  /*7740*/  BRA `(.L_x_169) ;  /* 0xfffffff800e47947 */ /* 0x000fea000383ffff */
.L_x_156:
[----:B-1----:R1:W2:Y:S02]  /*7750*/  SYNCS.PHASECHK.TRANS64.TRYWAIT P0, [R9+URZ], R4 ;  /* 0x00000004090075a7 */ /* 0x0022a4000800017f */
[----:B--2---:R-:W-:Y:S05]  /*7760*/  @!P0 NANOSLEEP.SYNCS 0x989680 ;  /* 0x009896800000895d */ /* 0x004fea0003900000 */
[----:B------:R-:W2:Y:S02]  /*7770*/  @!P0 SYNCS.PHASECHK.TRANS64 P0, [R9+URZ], R4 ;  /* 0x00000004090085a7 */ /* 0x000ea4000800007f */
[----:B--2---:R-:W-:Y:S05]  /*7780*/  @!P0 BRA `(.L_x_156) ;  /* 0xfffffffc00f08947 */ /* 0x004fea000383ffff */
[----:B------:R-:W-:Y:S05]  /*7790*/  BRA `(.L_x_170) ;  /* 0xfffffff800ec7947 */ /* 0x000fea000383ffff */
.L_x_171:
[----:B------:R-:W-:-:S00]  /*77a0*/  BRA `(.L_x_171) ;  /* 0xfffffffc00fc7947 */ /* 0x000fc0000383ffff */
[----:B------:R-:W-:-:S00]  /*77b0*/  NOP ;  /* 0x0000000000007918 */ /* 0x000fc00000000000 */
        /* <DEDUP_REMOVED lines=12> */
.L_x_172:


//--------------------- .nv.global.init           --------------------------
	.section	.nv.global.init,"aw",@progbits
.nv.global.init:
	.type		$str$22,@object
	.size		$str$22,($str$23 - $str$22)
$str$22:
        /*0000*/ 	.byte	0x6b, 0x5f, 0x74, 0x69, 0x6c, 0x65, 0x5f, 0x63, 0x6f, 0x75, 0x6e, 0x74, 0x20, 0x3e, 0x3d, 0x20
        /*0010*/ 	.byte	0x31, 0x00
	.type		$str$23,@object
	.size		$str$23,(__unnamed_1 - $str$23)
$str$23:
        /*0012*/ 	.byte	0x2f, 0x74, 0x6d, 0x70, 0x2f, 0x63, 0x75, 0x74, 0x6c, 0x61, 0x73, 0x73, 0x5f, 0x73, 0x77, 0x65
        /*0022*/ 	.byte	0x65, 0x70, 0x5f, 0x73, 0x72, 0x63, 0x2f, 0x69, 0x6e, 0x63, 0x6c, 0x75, 0x64, 0x65, 0x2f, 0x63
        /*0032*/ 	.byte	0x75, 0x74, 0x6c, 0x61, 0x73, 0x73, 0x2f, 0x67, 0x65, 0x6d, 0x6d, 0x2f, 0x63, 0x6f, 0x6c, 0x6c
        /*0042*/ 	.byte	0x65, 0x63, 0x74, 0x69, 0x76, 0x65, 0x2f, 0x73, 0x6d, 0x39, 0x30, 0x5f, 0x6d, 0x6d, 0x61, 0x5f
        /*0052*/ 	.byte	0x74, 0x6d, 0x61, 0x5f, 0x67, 0x6d, 0x6d, 0x61, 0x5f, 0x73, 0x73, 0x5f, 0x77, 0x61, 0x72, 0x70
        /*0062*/ 	.byte	0x73, 0x70, 0x65, 0x63, 0x69, 0x61, 0x6c, 0x69, 0x7a, 0x65, 0x64, 0x2e, 0x68, 0x70, 0x70, 0x00
	.type		__unnamed_1,@object
	.size		__unnamed_1,(.L_0 - __unnamed_1)
__unnamed_1:
        /*0072*/ 	.byte	0x76, 0x6f, 0x69, 0x64, 0x20, 0x63, 0x75, 0x74, 0x6c, 0x61, 0x73, 0x73, 0x3a, 0x3a, 0x67, 0x65
        /* <DEDUP_REMOVED lines=172> */
        /*0b42*/ 	.byte	0x5d, 0x00
.L_0:


//--------------------- .nv.shared._ZN7cutlass13device_kernelINS_4gemm6kernel13GemmUniversalIN4cute5tupleIJiiiiEEENS1_10collective13CollectiveMmaINS1_34MainloopSm90TmaGmmaWarpSpecializedILi7ENS5_IJNS4_1CILi1EEESB_SB_EEENS1_35KernelTmaWarpSpecializedCooperativeEEENS5_IJNSA_ILi192EEENSA_ILi48EEENSA_ILi128EEEEEEaNS5_IJlSB_lEEEaSJ_NS4_8TiledMMAINS4_8MMA_AtomIJNS4_4SM904GMMA26MMA_64x16x32_S32S8S8_SS_TNEEEENS4_6LayoutINS5_IJNSA_ILi2EEESB_SB_EEENS5_IJSB_NSA_ILi0EEEST_EEEEENS5_IJNS4_10UnderscoreESW_SW_EEEEENS4_13SM90_TMA_LOADENS4_14ComposedLayoutINS4_7SwizzleILi3ELi4ELi3EEENS4_18smem_ptr_flag_bitsILi8EEENSQ_INS5_IJNSA_ILi8EEESH_EEENS5_IJSH_SB_EEEEEEEvNS4_8identityESZ_S19_vS1A_EENS_8epilogue10collective6detail29Sm90TmaWarpSpecializedAdapterINS1D_15DefaultEpilogueIaSJ_SJ_NS1C_6thread17LinearCombinationIaLi1EiiLNS1H_9ScaleType4KindE0ELNS_15FloatRoundStyleE2EaEENS1_15EpilogueDefaultEEEEEvvEEEEvNT_6ParamsE --------------------------
	.section	.nv.shared._ZN7cutlass13device_kernelINS_4gemm6kernel13GemmUniversalIN4cute5tupleIJiiiiEEENS1_10collective13CollectiveMmaINS1_34MainloopSm90TmaGmmaWarpSpecializedILi7ENS5_IJNS4_1CILi1EEESB_SB_EEENS1_35KernelTmaWarpSpecializedCooperativeEEENS5_IJNSA_ILi192EEENSA_ILi48EEENSA_ILi128EEEEEEaNS5_IJlSB_lEEEaSJ_NS4_8TiledMMAINS4_8MMA_AtomIJNS4_4SM904GMMA26MMA_64x16x32_S32S8S8_SS_TNEEEENS4_6LayoutINS5_IJNSA_ILi2EEESB_SB_EEENS5_IJSB_NSA_ILi0EEEST_EEEEENS5_IJNS4_10UnderscoreESW_SW_EEEEENS4_13SM90_TMA_LOADENS4_14ComposedLayoutINS4_7SwizzleILi3ELi4ELi3EEENS4_18smem_ptr_flag_bitsILi8EEENSQ_INS5_IJNSA_ILi8EEESH_EEENS5_IJSH_SB_EEEEEEEvNS4_8identityESZ_S19_vS1A_EENS_8epilogue10collective6detail29Sm90TmaWarpSpecializedAdapterINS1D_15DefaultEpilogueIaSJ_SJ_NS1C_6thread17LinearCombinationIaLi1EiiLNS1H_9ScaleType4KindE0ELNS_15FloatRoundStyleE2EaEENS1_15EpilogueDefaultEEEEEvvEEEEvNT_6ParamsE,"aw",@nobits
	.sectionflags	@""
	.align	16
	.zero		1024


//--------------------- .nv.shared.reserved.0     --------------------------
	.section	.nv.shared.reserved.0,"aw",@nobits
	.weak		__nv_reservedSMEM_offset_0_alias
	.size		__nv_reservedSMEM_offset_0_alias, 0, 0
	.other		__nv_reservedSMEM_offset_0_alias,@"STO_CUDA_RESERVED_SHARED STV_DEFAULT"
__nv_reservedSMEM_offset_0_alias:
	.zero		0


//--------------------- .nv.global                --------------------------
	.section	.nv.global,"aw",@nobits
.nv.global:
	.type		_ZN39_INTERNAL_1e3214aa_4_k_cu_6bd0bd6c_35474cute1_E,@object
	.size		_ZN39_INTERNAL_1e3214aa_4_k_cu_6bd0bd6c_35474cute1_E,(_ZN39_INTERNAL_1e3214aa_4_k_cu_6bd0bd6c_35474cuda3std3__45__cpo6cbeginE - _ZN39_INTERNAL_1e3214aa_4_k_cu_6bd0bd6c_35474cute1_E)
_ZN39_INTERNAL_1e3214aa_4_k_cu_6bd0bd6c_35474cute1_E:
	.zero		1
	.type		_ZN39_INTERNAL_1e3214aa_4_k_cu_6bd0bd6c_35474cuda3std3__45__cpo6cbeginE,@object
	.size		_ZN39_INTERNAL_1e3214aa_4_k_cu_6bd0bd6c_35474cuda3std3__45__cpo6cbeginE,(_ZN39_INTERNAL_1e3214aa_4_k_cu_6bd0bd6c_35474cuda3std3__48in_placeE - _ZN39_INTERNAL_1e3214aa_4_k_cu_6bd0bd6c_35474cuda3std3__45__cpo6cbeginE)
_ZN39_INTERNAL_1e3214aa_4_k_cu_6bd0bd6c_35474cuda3std3__45__cpo6cbeginE:
	.zero		1
	.type		_ZN39_INTERNAL_1e3214aa_4_k_cu_6bd0bd6c_35474cuda3std3__48in_placeE,@object
	.size		_ZN39_INTERNAL_1e3214aa_4_k_cu_6bd0bd6c_35474cuda3std3__48in_placeE,(_ZN39_INTERNAL_1e3214aa_4_k_cu_6bd0bd6c_35474cuda3std6ranges3__45__cpo9iter_moveE - _ZN39_INTERNAL_1e3214aa_4_k_cu_6bd0bd6c_35474cuda3std3__48in_placeE)
_ZN39_INTERNAL_1e3214aa_4_k_cu_6bd0bd6c_35474cuda3std3__48in_placeE:
	.zero		1
	.type		_ZN39_INTERNAL_1e3214aa_4_k_cu_6bd0bd6c_35474cuda3std6ranges3__45__cpo9iter_moveE,@object
	.size		_ZN39_INTERNAL_1e3214aa_4_k_cu_6bd0bd6c_35474cuda3std6ranges3__45__cpo9iter_moveE,(_ZN39_INTERNAL_1e3214aa_4_k_cu_6bd0bd6c_35474cuda3std3__45__cpo5beginE - _ZN39_INTERNAL_1e3214aa_4_k_cu_6bd0bd6c_35474cuda3std6ranges3__45__cpo9iter_moveE)
_ZN39_INTERNAL_1e3214aa_4_k_cu_6bd0bd6c_35474cuda3std6ranges3__45__cpo9iter_moveE:
	.zero		1
	.type		_ZN39_INTERNAL_1e3214aa_4_k_cu_6bd0bd6c_35474cuda3std3__45__cpo5beginE,@object
	.size		_ZN39_INTERNAL_1e3214aa_4_k_cu_6bd0bd6c_35474cuda3std3__45__cpo5beginE,(_ZN39_INTERNAL_1e3214aa_4_k_cu_6bd0bd6c_35474cuda3std3__441_GLOBAL__N__1e3214aa_4_k_cu_6bd0bd6c_35476ignoreE - _ZN39_INTERNAL_1e3214aa_4_k_cu_6bd0bd6c_35474cuda3std3__45__cpo5beginE)
_ZN39_INTERNAL_1e3214aa_4_k_cu_6bd0bd6c_35474cuda3std3__45__cpo5beginE:
	.zero		1
	.type		_ZN39_INTERNAL_1e3214aa_4_k_cu_6bd0bd6c_35474cuda3std3__441_GLOBAL__N__1e3214aa_4_k_cu_6bd0bd6c_35476ignoreE,@object
	.size		_ZN39_INTERNAL_1e3214aa_4_k_cu_6bd0bd6c_35474cuda3std3__441_GLOBAL__N__1e3214aa_4_k_cu_6bd0bd6c_35476ignoreE,(_ZN39_INTERNAL_1e3214aa_4_k_cu_6bd0bd6c_35474cute7productE - _ZN39_INTERNAL_1e3214aa_4_k_cu_6bd0bd6c_35474cuda3std3__441_GLOBAL__N__1e3214aa_4_k_cu_6bd0bd6c_35476ignoreE)
_ZN39_INTERNAL_1e3214aa_4_k_cu_6bd0bd6c_35474cuda3std3__441_GLOBAL__N__1e3214aa_4_k_cu_6bd0bd6c_35476ignoreE:
	.zero		1
	.type		_ZN39_INTERNAL_1e3214aa_4_k_cu_6bd0bd6c_35474cute7productE,@object
	.size		_ZN39_INTERNAL_1e3214aa_4_k_cu_6bd0bd6c_35474cute7productE,(_ZN39_INTERNAL_1e3214aa_4_k_cu_6bd0bd6c_35474cuda3std3__45__cpo3endE - _ZN39_INTERNAL_1e3214aa_4_k_cu_6bd0bd6c_35474cute7productE)
_ZN39_INTERNAL_1e3214aa_4_k_cu_6bd0bd6c_35474cute7productE:
	.zero		1
	.type		_ZN39_INTERNAL_1e3214aa_4_k_cu_6bd0bd6c_35474cuda3std3__45__cpo3endE,@object
	.size		_ZN39_INTERNAL_1e3214aa_4_k_cu_6bd0bd6c_35474cuda3std3__45__cpo3endE,(_ZN39_INTERNAL_1e3214aa_4_k_cu_6bd0bd6c_35474cuda3std3__419piecewise_constructE - _ZN39_INTERNAL_1e3214aa_4_k_cu_6bd0bd6c_35474cuda3std3__45__cpo3endE)
_ZN39_INTERNAL_1e3214aa_4_k_cu_6bd0bd6c_35474cuda3std3__45__cpo3endE:
	.zero		1
	.type		_ZN39_INTERNAL_1e3214aa_4_k_cu_6bd0bd6c_35474cuda3std3__419piecewise_constructE,@object
	.size		_ZN39_INTERNAL_1e3214aa_4_k_cu_6bd0bd6c_35474cuda3std3__419piecewise_constructE,(_ZN39_INTERNAL_1e3214aa_4_k_cu_6bd0bd6c_35474cuda3std3__45__cpo4cendE - _ZN39_INTERNAL_1e3214aa_4_k_cu_6bd0bd6c_35474cuda3std3__419piecewise_constructE)
_ZN39_INTERNAL_1e3214aa_4_k_cu_6bd0bd6c_35474cuda3std3__419piecewise_constructE:
	.zero		1
	.type		_ZN39_INTERNAL_1e3214aa_4_k_cu_6bd0bd6c_35474cuda3std3__45__cpo4cendE,@object
	.size		_ZN39_INTERNAL_1e3214aa_4_k_cu_6bd0bd6c_35474cuda3std3__45__cpo4cendE,(_ZN39_INTERNAL_1e3214aa_4_k_cu_6bd0bd6c_35474cuda3std6ranges3__45__cpo4swapE - _ZN39_INTERNAL_1e3214aa_4_k_cu_6bd0bd6c_35474cuda3std3__45__cpo4cendE)
_ZN39_INTERNAL_1e3214aa_4_k_cu_6bd0bd6c_35474cuda3std3__45__cpo4cendE:
	.zero		1
	.type		_ZN39_INTERNAL_1e3214aa_4_k_cu_6bd0bd6c_35474cuda3std6ranges3__45__cpo4swapE,@object
	.size		_ZN39_INTERNAL_1e3214aa_4_k_cu_6bd0bd6c_35474cuda3std6ranges3__45__cpo4swapE,(.L_8 - _ZN39_INTERNAL_1e3214aa_4_k_cu_6bd0bd6c_35474cuda3std6ranges3__45__cpo4swapE)
_ZN39_INTERNAL_1e3214aa_4_k_cu_6bd0bd6c_35474cuda3std6ranges3__45__cpo4swapE:
	.zero		1
.L_8:


//--------------------- .nv.constant0._ZN7cutlass13device_kernelINS_4gemm6kernel13GemmUniversalIN4cute5tupleIJiiiiEEENS1_10collective13CollectiveMmaINS1_34MainloopSm90TmaGmmaWarpSpecializedILi7ENS5_IJNS4_1CILi1EEESB_SB_EEENS1_35KernelTmaWarpSpecializedCooperativeEEENS5_IJNSA_ILi192EEENSA_ILi48EEENSA_ILi128EEEEEEaNS5_IJlSB_lEEEaSJ_NS4_8TiledMMAINS4_8MMA_AtomIJNS4_4SM904GMMA26MMA_64x16x32_S32S8S8_SS_TNEEEENS4_6LayoutINS5_IJNSA_ILi2EEESB_SB_EEENS5_IJSB_NSA_ILi0EEEST_EEEEENS5_IJNS4_10UnderscoreESW_SW_EEEEENS4_13SM90_TMA_LOADENS4_14ComposedLayoutINS4_7SwizzleILi3ELi4ELi3EEENS4_18smem_ptr_flag_bitsILi8EEENSQ_INS5_IJNSA_ILi8EEESH_EEENS5_IJSH_SB_EEEEEEEvNS4_8identityESZ_S19_vS1A_EENS_8epilogue10collective6detail29Sm90TmaWarpSpecializedAdapterINS1D_15DefaultEpilogueIaSJ_SJ_NS1C_6thread17LinearCombinationIaLi1EiiLNS1H_9ScaleType4KindE0ELNS_15FloatRoundStyleE2EaEENS1_15EpilogueDefaultEEEEEvvEEEEvNT_6ParamsE --------------------------
	.section	.nv.constant0._ZN7cutlass13device_kernelINS_4gemm6kernel13GemmUniversalIN4cute5tupleIJiiiiEEENS1_10collective13CollectiveMmaINS1_34MainloopSm90TmaGmmaWarpSpecializedILi7ENS5_IJNS4_1CILi1EEESB_SB_EEENS1_35KernelTmaWarpSpecializedCooperativeEEENS5_IJNSA_ILi192EEENSA_ILi48EEENSA_ILi128EEEEEEaNS5_IJlSB_lEEEaSJ_NS4_8TiledMMAINS4_8MMA_AtomIJNS4_4SM904GMMA26MMA_64x16x32_S32S8S8_SS_TNEEEENS4_6LayoutINS5_IJNSA_ILi2EEESB_SB_EEENS5_IJSB_NSA_ILi0EEEST_EEEEENS5_IJNS4_10UnderscoreESW_SW_EEEEENS4_13SM90_TMA_LOADENS4_14ComposedLayoutINS4_7SwizzleILi3ELi4ELi3EEENS4_18smem_ptr_flag_bitsILi8EEENSQ_INS5_IJNSA_ILi8EEESH_EEENS5_IJSH_SB_EEEEEEEvNS4_8identityESZ_S19_vS1A_EENS_8epilogue10collective6detail29Sm90TmaWarpSpecializedAdapterINS1D_15DefaultEpilogueIaSJ_SJ_NS1C_6thread17LinearCombinationIaLi1EiiLNS1H_9ScaleType4KindE0ELNS_15FloatRoundStyleE2EaEENS1_15EpilogueDefaultEEEEEvvEEEEvNT_6ParamsE,"a",@progbits
	.sectionflags	@""
	.align	4
.nv.constant0._ZN7cutlass13device_kernelINS_4gemm6kernel13GemmUniversalIN4cute5tupleIJiiiiEEENS1_10collective13CollectiveMmaINS1_34MainloopSm90TmaGmmaWarpSpecializedILi7ENS5_IJNS4_1CILi1EEESB_SB_EEENS1_35KernelTmaWarpSpecializedCooperativeEEENS5_IJNSA_ILi192EEENSA_ILi48EEENSA_ILi128EEEEEEaNS5_IJlSB_lEEEaSJ_NS4_8TiledMMAINS4_8MMA_AtomIJNS4_4SM904GMMA26MMA_64x16x32_S32S8S8_SS_TNEEEENS4_6LayoutINS5_IJNSA_ILi2EEESB_SB_EEENS5_IJSB_NSA_ILi0EEEST_EEEEENS5_IJNS4_10UnderscoreESW_SW_EEEEENS4_13SM90_TMA_LOADENS4_14ComposedLayoutINS4_7SwizzleILi3ELi4ELi3EEENS4_18smem_ptr_flag_bitsILi8EEENSQ_INS5_IJNSA_ILi8EEESH_EEENS5_IJSH_SB_EEEEEEEvNS4_8identityESZ_S19_vS1A_EENS_8epilogue10collective6detail29Sm90TmaWarpSpecializedAdapterINS1D_15DefaultEpilogueIaSJ_SJ_NS1C_6thread17LinearCombinationIaLi1EiiLNS1H_9ScaleType4KindE0ELNS_15FloatRoundStyleE2EaEENS1_15EpilogueDefaultEEEEEvvEEEEvNT_6ParamsE:
	.zero		1664


//--------------------- SYMBOLS --------------------------

	.type		.nv.reservedSmem.offset0,@object
	.size		.nv.reservedSmem.offset0,0x4
	.type		__assertfail,@function
